//
// Generated by NVIDIA NVVM Compiler
//
// Compiler Build ID: CL-36424714
// Cuda compilation tools, release 13.0, V13.0.88
// Based on NVVM 20.0.0
//

.version 9.0
.target sm_100
.address_size 64

	// .globl	_Z15setup_k_vectorsPfS_S_i

.visible .entry _Z15setup_k_vectorsPfS_S_i(
	.param .u64 .ptr .align 1 _Z15setup_k_vectorsPfS_S_i_param_0,
	.param .u64 .ptr .align 1 _Z15setup_k_vectorsPfS_S_i_param_1,
	.param .u64 .ptr .align 1 _Z15setup_k_vectorsPfS_S_i_param_2,
	.param .u32 _Z15setup_k_vectorsPfS_S_i_param_3
)
{
	.reg .pred 	%p<5>;
	.reg .b32 	%r<27>;
	.reg .b32 	%f<7>;
	.reg .b64 	%rd<11>;
	.reg .b64 	%fd<10>;

	ld.param.u64 	%rd1, [_Z15setup_k_vectorsPfS_S_i_param_0];
	ld.param.u64 	%rd2, [_Z15setup_k_vectorsPfS_S_i_param_1];
	ld.param.u64 	%rd3, [_Z15setup_k_vectorsPfS_S_i_param_2];
	ld.param.u32 	%r5, [_Z15setup_k_vectorsPfS_S_i_param_3];
	mov.u32 	%r6, %ctaid.x;
	mov.u32 	%r7, %ntid.x;
	mov.u32 	%r8, %tid.x;
	mad.lo.s32 	%r1, %r6, %r7, %r8;
	mov.u32 	%r9, %ctaid.y;
	mov.u32 	%r10, %ntid.y;
	mov.u32 	%r11, %tid.y;
	mad.lo.s32 	%r12, %r9, %r10, %r11;
	mov.u32 	%r13, %ctaid.z;
	mov.u32 	%r14, %ntid.z;
	mov.u32 	%r15, %tid.z;
	mad.lo.s32 	%r3, %r13, %r14, %r15;
	max.s32 	%r16, %r1, %r12;
	max.s32 	%r17, %r3, %r16;
	setp.ge.s32 	%p1, %r17, %r5;
	@%p1 bra 	$L__BB0_2;
	cvta.to.global.u64 	%rd4, %rd1;
	cvta.to.global.u64 	%rd5, %rd2;
	cvta.to.global.u64 	%rd6, %rd3;
	shr.u32 	%r18, %r5, 1;
	setp.gt.s32 	%p2, %r1, %r18;
	selp.b32 	%r19, %r5, 0, %p2;
	sub.s32 	%r20, %r1, %r19;
	cvt.rn.f32.s32 	%f1, %r20;
	setp.gt.u32 	%p3, %r12, %r18;
	selp.b32 	%r21, %r5, 0, %p3;
	sub.s32 	%r22, %r12, %r21;
	cvt.rn.f32.s32 	%f2, %r22;
	setp.gt.u32 	%p4, %r3, %r18;
	selp.b32 	%r23, %r5, 0, %p4;
	sub.s32 	%r24, %r3, %r23;
	cvt.rn.f32.s32 	%f3, %r24;
	cvt.rn.f64.u32 	%fd1, %r5;
	mov.f64 	%fd2, 0d401921FB54442D18;
	div.rn.f64 	%fd3, %fd2, %fd1;
	cvt.f64.f32 	%fd4, %f1;
	mul.f64 	%fd5, %fd3, %fd4;
	cvt.rn.f32.f64 	%f4, %fd5;
	cvt.f64.f32 	%fd6, %f2;
	mul.f64 	%fd7, %fd3, %fd6;
	cvt.rn.f32.f64 	%f5, %fd7;
	cvt.f64.f32 	%fd8, %f3;
	mul.f64 	%fd9, %fd3, %fd8;
	cvt.rn.f32.f64 	%f6, %fd9;
	mad.lo.s32 	%r25, %r5, %r3, %r12;
	mad.lo.s32 	%r26, %r25, %r5, %r1;
	mul.wide.s32 	%rd7, %r26, 4;
	add.s64 	%rd8, %rd4, %rd7;
	st.global.f32 	[%rd8], %f4;
	add.s64 	%rd9, %rd5, %rd7;
	st.global.f32 	[%rd9], %f5;
	add.s64 	%rd10, %rd6, %rd7;
	st.global.f32 	[%rd10], %f6;
$L__BB0_2:
	ret;

}
	// .globl	_Z16solve_poisson_3dP6float2S0_PfS1_S1_i
.visible .entry _Z16solve_poisson_3dP6float2S0_PfS1_S1_i(
	.param .u64 .ptr .align 1 _Z16solve_poisson_3dP6float2S0_PfS1_S1_i_param_0,
	.param .u64 .ptr .align 1 _Z16solve_poisson_3dP6float2S0_PfS1_S1_i_param_1,
	.param .u64 .ptr .align 1 _Z16solve_poisson_3dP6float2S0_PfS1_S1_i_param_2,
	.param .u64 .ptr .align 1 _Z16solve_poisson_3dP6float2S0_PfS1_S1_i_param_3,
	.param .u64 .ptr .align 1 _Z16solve_poisson_3dP6float2S0_PfS1_S1_i_param_4,
	.param .u32 _Z16solve_poisson_3dP6float2S0_PfS1_S1_i_param_5
)
{
	.reg .pred 	%p<3>;
	.reg .b32 	%r<22>;
	.reg .b32 	%f<14>;
	.reg .b64 	%rd<20>;

	ld.param.u64 	%rd2, [_Z16solve_poisson_3dP6float2S0_PfS1_S1_i_param_0];
	ld.param.u64 	%rd6, [_Z16solve_poisson_3dP6float2S0_PfS1_S1_i_param_1];
	ld.param.u64 	%rd3, [_Z16solve_poisson_3dP6float2S0_PfS1_S1_i_param_2];
	ld.param.u64 	%rd4, [_Z16solve_poisson_3dP6float2S0_PfS1_S1_i_param_3];
	ld.param.u64 	%rd5, [_Z16solve_poisson_3dP6float2S0_PfS1_S1_i_param_4];
	ld.param.u32 	%r6, [_Z16solve_poisson_3dP6float2S0_PfS1_S1_i_param_5];
	cvta.to.global.u64 	%rd1, %rd6;
	mov.u32 	%r7, %ctaid.x;
	mov.u32 	%r8, %ntid.x;
	mov.u32 	%r9, %tid.x;
	mad.lo.s32 	%r1, %r7, %r8, %r9;
	mov.u32 	%r10, %ctaid.y;
	mov.u32 	%r11, %ntid.y;
	mov.u32 	%r12, %tid.y;
	mad.lo.s32 	%r13, %r10, %r11, %r12;
	mov.u32 	%r14, %ctaid.z;
	mov.u32 	%r15, %ntid.z;
	mov.u32 	%r16, %tid.z;
	mad.lo.s32 	%r3, %r14, %r15, %r16;
	max.s32 	%r17, %r1, %r13;
	max.s32 	%r18, %r3, %r17;
	setp.ge.s32 	%p1, %r18, %r6;
	@%p1 bra 	$L__BB1_4;
	cvta.to.global.u64 	%rd7, %rd3;
	cvta.to.global.u64 	%rd8, %rd4;
	cvta.to.global.u64 	%rd9, %rd5;
	mad.lo.s32 	%r19, %r6, %r3, %r13;
	mad.lo.s32 	%r4, %r19, %r6, %r1;
	mul.wide.s32 	%rd10, %r4, 4;
	add.s64 	%rd11, %rd7, %rd10;
	ld.global.f32 	%f2, [%rd11];
	add.s64 	%rd12, %rd8, %rd10;
	ld.global.f32 	%f3, [%rd12];
	mul.f32 	%f4, %f3, %f3;
	fma.rn.f32 	%f5, %f2, %f2, %f4;
	add.s64 	%rd13, %rd9, %rd10;
	ld.global.f32 	%f6, [%rd13];
	fma.rn.f32 	%f1, %f6, %f6, %f5;
	or.b32  	%r20, %r3, %r1;
	or.b32  	%r21, %r20, %r13;
	setp.ne.s32 	%p2, %r21, 0;
	@%p2 bra 	$L__BB1_3;
	mul.wide.u32 	%rd18, %r4, 8;
	add.s64 	%rd19, %rd1, %rd18;
	mov.f32 	%f13, 0f00000000;
	st.global.v2.f32 	[%rd19], {%f13, %f13};
	bra.uni 	$L__BB1_4;
$L__BB1_3:
	cvta.to.global.u64 	%rd14, %rd2;
	mul.wide.s32 	%rd15, %r4, 8;
	add.s64 	%rd16, %rd14, %rd15;
	ld.global.v2.f32 	{%f7, %f8}, [%rd16];
	neg.f32 	%f9, %f7;
	div.rn.f32 	%f10, %f9, %f1;
	add.s64 	%rd17, %rd1, %rd15;
	neg.f32 	%f11, %f8;
	div.rn.f32 	%f12, %f11, %f1;
	st.global.v2.f32 	[%rd17], {%f10, %f12};
$L__BB1_4:
	ret;

}
	// .globl	_Z18setup_point_chargeP6float2if
.visible .entry _Z18setup_point_chargeP6float2if(
	.param .u64 .ptr .align 1 _Z18setup_point_chargeP6float2if_param_0,
	.param .u32 _Z18setup_point_chargeP6float2if_param_1,
	.param .f32 _Z18setup_point_chargeP6float2if_param_2
)
{
	.reg .pred 	%p<3>;
	.reg .b32 	%r<22>;
	.reg .b32 	%f<4>;
	.reg .b64 	%rd<7>;

	ld.param.u64 	%rd2, [_Z18setup_point_chargeP6float2if_param_0];
	ld.param.u32 	%r6, [_Z18setup_point_chargeP6float2if_param_1];
	ld.param.f32 	%f1, [_Z18setup_point_chargeP6float2if_param_2];
	cvta.to.global.u64 	%rd1, %rd2;
	mov.u32 	%r7, %ctaid.x;
	mov.u32 	%r8, %ntid.x;
	mov.u32 	%r9, %tid.x;
	mad.lo.s32 	%r1, %r7, %r8, %r9;
	mov.u32 	%r10, %ctaid.y;
	mov.u32 	%r11, %ntid.y;
	mov.u32 	%r12, %tid.y;
	mad.lo.s32 	%r13, %r10, %r11, %r12;
	mov.u32 	%r14, %ctaid.z;
	mov.u32 	%r15, %ntid.z;
	mov.u32 	%r16, %tid.z;
	mad.lo.s32 	%r3, %r14, %r15, %r16;
	max.s32 	%r17, %r1, %r13;
	max.s32 	%r18, %r3, %r17;
	setp.ge.s32 	%p1, %r18, %r6;
	@%p1 bra 	$L__BB2_4;
	mad.lo.s32 	%r19, %r6, %r3, %r13;
	mad.lo.s32 	%r4, %r19, %r6, %r1;
	or.b32  	%r20, %r3, %r1;
	or.b32  	%r21, %r20, %r13;
	setp.ne.s32 	%p2, %r21, 0;
	@%p2 bra 	$L__BB2_3;
	mul.wide.u32 	%rd5, %r4, 8;
	add.s64 	%rd6, %rd1, %rd5;
	mov.f32 	%f3, 0f00000000;
	st.global.v2.f32 	[%rd6], {%f1, %f3};
	bra.uni 	$L__BB2_4;
$L__BB2_3:
	mul.wide.s32 	%rd3, %r4, 8;
	add.s64 	%rd4, %rd1, %rd3;
	mov.f32 	%f2, 0f00000000;
	st.global.v2.f32 	[%rd4], {%f2, %f2};
$L__BB2_4:
	ret;

}
	// .globl	_Z12scale_resultP6float2fi
.visible .entry _Z12scale_resultP6float2fi(
	.param .u64 .ptr .align 1 _Z12scale_resultP6float2fi_param_0,
	.param .f32 _Z12scale_resultP6float2fi_param_1,
	.param .u32 _Z12scale_resultP6float2fi_param_2
)
{
	.reg .pred 	%p<2>;
	.reg .b32 	%r<20>;
	.reg .b32 	%f<6>;
	.reg .b64 	%rd<5>;

	ld.param.u64 	%rd1, [_Z12scale_resultP6float2fi_param_0];
	ld.param.f32 	%f1, [_Z12scale_resultP6float2fi_param_1];
	ld.param.u32 	%r5, [_Z12scale_resultP6float2fi_param_2];
	mov.u32 	%r6, %ctaid.x;
	mov.u32 	%r7, %ntid.x;
	mov.u32 	%r8, %tid.x;
	mad.lo.s32 	%r1, %r6, %r7, %r8;
	mov.u32 	%r9, %ctaid.y;
	mov.u32 	%r10, %ntid.y;
	mov.u32 	%r11, %tid.y;
	mad.lo.s32 	%r12, %r9, %r10, %r11;
	mov.u32 	%r13, %ctaid.z;
	mov.u32 	%r14, %ntid.z;
	mov.u32 	%r15, %tid.z;
	mad.lo.s32 	%r3, %r13, %r14, %r15;
	max.s32 	%r16, %r1, %r12;
	max.s32 	%r17, %r3, %r16;
	setp.ge.s32 	%p1, %r17, %r5;
	@%p1 bra 	$L__BB3_2;
	cvta.to.global.u64 	%rd2, %rd1;
	mad.lo.s32 	%r18, %r5, %r3, %r12;
	mad.lo.s32 	%r19, %r18, %r5, %r1;
	mul.wide.s32 	%rd3, %r19, 8;
	add.s64 	%rd4, %rd2, %rd3;
	ld.global.v2.f32 	{%f2, %f3}, [%rd4];
	mul.f32 	%f4, %f1, %f2;
	mul.f32 	%f5, %f1, %f3;
	st.global.v2.f32 	[%rd4], {%f4, %f5};
$L__BB3_2:
	ret;

}


// ===== COMPILED SASS (sm_100) =====

	.target	sm_100

	.elftype	@"ET_EXEC"


//--------------------- .note.nv.tkinfo           --------------------------
	.section	.note.nv.tkinfo,"",@"SHT_NOTE"
	.sectionflags	@"SHF_NOTE_NV_TKINFO"
	.tkinfo
        /*0018*/ 	.word	0x00000002
        /*0030*/ 	.string	""
        /*0030*/ 	.string	"ptxas"
        /*0030*/ 	.string	"Cuda compilation tools, release 13.0, V13.0.88"
        /*0030*/ 	.string	"Build cuda_13.0.r13.0/compiler.36424714_0"
        /*0030*/ 	.string	"-arch sm_100 -m 64 "



//--------------------- .note.nv.cuinfo           --------------------------
	.section	.note.nv.cuinfo,"",@"SHT_NOTE"
	.sectionflags	@"SHF_NOTE_NV_CUINFO"
        /*0018*/ 	.short	0x0002
        /*001a*/ 	.short	0x0064
        /*001c*/ 	.short	0x0082
	.zero		2


//--------------------- .nv.info                  --------------------------
	.section	.nv.info,"",@"SHT_CUDA_INFO"
	.align	4


	//----- nvinfo : EIATTR_REGCOUNT
	.align		4
        /*0000*/ 	.byte	0x04, 0x2f
        /*0002*/ 	.short	(.L_1 - .L_0)
	.align		4
.L_0:
        /*0004*/ 	.word	index@(_Z15setup_k_vectorsPfS_S_i)
        /*0008*/ 	.word	0x0000001a


	//----- nvinfo : EIATTR_FRAME_SIZE
	.align		4
.L_1:
        /*000c*/ 	.byte	0x04, 0x11
        /*000e*/ 	.short	(.L_3 - .L_2)
	.align		4
.L_2:
        /*0010*/ 	.word	index@($__internal_1_$__cuda_sm20_div_rn_f64_full)
        /*0014*/ 	.word	0x00000000


	//----- nvinfo : EIATTR_FRAME_SIZE
	.align		4
.L_3:
        /*0018*/ 	.byte	0x04, 0x11
        /*001a*/ 	.short	(.L_5 - .L_4)
	.align		4
.L_4:
        /*001c*/ 	.word	index@(_Z15setup_k_vectorsPfS_S_i)
        /*0020*/ 	.word	0x00000000


	//----- nvinfo : EIATTR_REGCOUNT
	.align		4
.L_5:
        /*0024*/ 	.byte	0x04, 0x2f
        /*0026*/ 	.short	(.L_7 - .L_6)
	.align		4
.L_6:
        /*0028*/ 	.word	index@(_Z16solve_poisson_3dP6float2S0_PfS1_S1_i)
        /*002c*/ 	.word	0x00000016


	//----- nvinfo : EIATTR_FRAME_SIZE
	.align		4
.L_7:
        /*0030*/ 	.byte	0x04, 0x11
        /*0032*/ 	.short	(.L_9 - .L_8)
	.align		4
.L_8:
        /*0034*/ 	.word	index@($__internal_0_$__cuda_sm3x_div_rn_noftz_f32_slowpath)
        /*0038*/ 	.word	0x00000000


	//----- nvinfo : EIATTR_FRAME_SIZE
	.align		4
.L_9:
        /*003c*/ 	.byte	0x04, 0x11
        /*003e*/ 	.short	(.L_11 - .L_10)
	.align		4
.L_10:
        /*0040*/ 	.word	index@(_Z16solve_poisson_3dP6float2S0_PfS1_S1_i)
        /*0044*/ 	.word	0x00000000


	//----- nvinfo : EIATTR_REGCOUNT
	.align		4
.L_11:
        /*0048*/ 	.byte	0x04, 0x2f
        /*004a*/ 	.short	(.L_13 - .L_12)
	.align		4
.L_12:
        /*004c*/ 	.word	index@(_Z18setup_point_chargeP6float2if)
        /*0050*/ 	.word	0x0000000a


	//----- nvinfo : EIATTR_FRAME_SIZE
	.align		4
.L_13:
        /*0054*/ 	.byte	0x04, 0x11
        /*0056*/ 	.short	(.L_15 - .L_14)
	.align		4
.L_14:
        /*0058*/ 	.word	index@(_Z18setup_point_chargeP6float2if)
        /*005c*/ 	.word	0x00000000


	//----- nvinfo : EIATTR_REGCOUNT
	.align		4
.L_15:
        /*0060*/ 	.byte	0x04, 0x2f
        /*0062*/ 	.short	(.L_17 - .L_16)
	.align		4
.L_16:
        /*0064*/ 	.word	index@(_Z12scale_resultP6float2fi)
        /*0068*/ 	.word	0x0000000a


	//----- nvinfo : EIATTR_FRAME_SIZE
	.align		4
.L_17:
        /*006c*/ 	.byte	0x04, 0x11
        /*006e*/ 	.short	(.L_19 - .L_18)
	.align		4
.L_18:
        /*0070*/ 	.word	index@(_Z12scale_resultP6float2fi)
        /*0074*/ 	.word	0x00000000


	//----- nvinfo : EIATTR_MIN_STACK_SIZE
	.align		4
.L_19:
        /*0078*/ 	.byte	0x04, 0x12
        /*007a*/ 	.short	(.L_21 - .L_20)
	.align		4
.L_20:
        /*007c*/ 	.word	index@(_Z12scale_resultP6float2fi)
        /*0080*/ 	.word	0x00000000


	//----- nvinfo : EIATTR_MIN_STACK_SIZE
	.align		4
.L_21:
        /*0084*/ 	.byte	0x04, 0x12
        /*0086*/ 	.short	(.L_23 - .L_22)
	.align		4
.L_22:
        /*0088*/ 	.word	index@(_Z18setup_point_chargeP6float2if)
        /*008c*/ 	.word	0x00000000


	//----- nvinfo : EIATTR_MIN_STACK_SIZE
	.align		4
.L_23:
        /*0090*/ 	.byte	0x04, 0x12
        /*0092*/ 	.short	(.L_25 - .L_24)
	.align		4
.L_24:
        /*0094*/ 	.word	index@(_Z16solve_poisson_3dP6float2S0_PfS1_S1_i)
        /*0098*/ 	.word	0x00000000


	//----- nvinfo : EIATTR_MIN_STACK_SIZE
	.align		4
.L_25:
        /*009c*/ 	.byte	0x04, 0x12
        /*009e*/ 	.short	(.L_27 - .L_26)
	.align		4
.L_26:
        /*00a0*/ 	.word	index@(_Z15setup_k_vectorsPfS_S_i)
        /*00a4*/ 	.word	0x00000000
.L_27:


//--------------------- .nv.compat                --------------------------
	.section	.nv.compat,"",@"SHT_CUDA_COMPAT_INFO"
	.align	4
        /*0000*/ 	.byte	0x02, 0x09, 0x00, 0x00, 0x02, 0x02, 0x01, 0x00, 0x02, 0x05, 0x05, 0x00, 0x03, 0x07, 0x01, 0x01
        /*0010*/ 	.byte	0x02, 0x03, 0x00, 0x00, 0x02, 0x06, 0x01, 0x00, 0x04, 0x0b, 0x08, 0x00, 0x01, 0x00, 0x00, 0x00
        /*0020*/ 	.byte	0x00, 0x00, 0x00, 0x00


//--------------------- .nv.info._Z12scale_resultP6float2fi --------------------------
	.section	.nv.info._Z12scale_resultP6float2fi,"",@"SHT_CUDA_INFO"
	.sectionflags	@""
	.align	4


	//----- nvinfo : EIATTR_CUDA_API_VERSION
	.align		4
        /*0000*/ 	.byte	0x04, 0x37
        /*0002*/ 	.short	(.L_29 - .L_28)
.L_28:
        /*0004*/ 	.word	0x00000082


	//----- nvinfo : EIATTR_KPARAM_INFO
	.align		4
.L_29:
        /*0008*/ 	.byte	0x04, 0x17
        /*000a*/ 	.short	(.L_31 - .L_30)
.L_30:
        /*000c*/ 	.word	0x00000000
        /*0010*/ 	.short	0x0002
        /*0012*/ 	.short	0x000c
        /*0014*/ 	.byte	0x00, 0xf0, 0x11, 0x00


	//----- nvinfo : EIATTR_KPARAM_INFO
	.align		4
.L_31:
        /*0018*/ 	.byte	0x04, 0x17
        /*001a*/ 	.short	(.L_33 - .L_32)
.L_32:
        /*001c*/ 	.word	0x00000000
        /*0020*/ 	.short	0x0001
        /*0022*/ 	.short	0x0008
        /*0024*/ 	.byte	0x00, 0xf0, 0x11, 0x00


	//----- nvinfo : EIATTR_KPARAM_INFO
	.align		4
.L_33:
        /*0028*/ 	.byte	0x04, 0x17
        /*002a*/ 	.short	(.L_35 - .L_34)
.L_34:
        /*002c*/ 	.word	0x00000000
        /*0030*/ 	.short	0x0000
        /*0032*/ 	.short	0x0000
        /*0034*/ 	.byte	0x00, 0xf5, 0x21, 0x00


	//----- nvinfo : EIATTR_SPARSE_MMA_MASK
	.align		4
.L_35:
        /*0038*/ 	.byte	0x03, 0x50
        /*003a*/ 	.short	0x0000


	//----- nvinfo : EIATTR_MAXREG_COUNT
	.align		4
        /*003c*/ 	.byte	0x03, 0x1b
        /*003e*/ 	.short	0x00ff


	//----- nvinfo : EIATTR_MERCURY_ISA_VERSION
	.align		4
        /*0040*/ 	.byte	0x03, 0x5f
        /*0042*/ 	.short	0x0101


	//----- nvinfo : EIATTR_VRC_CTA_INIT_COUNT
	.align		4
        /*0044*/ 	.byte	0x02, 0x4a
	.zero		1
	.zero		1


	//----- nvinfo : EIATTR_EXIT_INSTR_OFFSETS
	.align		4
        /*0048*/ 	.byte	0x04, 0x1c
        /*004a*/ 	.short	(.L_37 - .L_36)


	//   ....[0]....
.L_36:
        /*004c*/ 	.word	0x00000100


	//   ....[1]....
        /*0050*/ 	.word	0x000001b0


	//----- nvinfo : EIATTR_CBANK_PARAM_SIZE
	.align		4
.L_37:
        /*0054*/ 	.byte	0x03, 0x19
        /*0056*/ 	.short	0x0010


	//----- nvinfo : EIATTR_PARAM_CBANK
	.align		4
        /*0058*/ 	.byte	0x04, 0x0a
        /*005a*/ 	.short	(.L_39 - .L_38)
	.align		4
.L_38:
        /*005c*/ 	.word	index@(.nv.constant0._Z12scale_resultP6float2fi)
        /*0060*/ 	.short	0x0380
        /*0062*/ 	.short	0x0010


	//----- nvinfo : EIATTR_SW_WAR
	.align		4
.L_39:
        /*0064*/ 	.byte	0x04, 0x36
        /*0066*/ 	.short	(.L_41 - .L_40)
.L_40:
        /*0068*/ 	.word	0x00000008
.L_41:


//--------------------- .nv.info._Z18setup_point_chargeP6float2if --------------------------
	.section	.nv.info._Z18setup_point_chargeP6float2if,"",@"SHT_CUDA_INFO"
	.sectionflags	@""
	.align	4


	//----- nvinfo : EIATTR_CUDA_API_VERSION
	.align		4
        /*0000*/ 	.byte	0x04, 0x37
        /*0002*/ 	.short	(.L_43 - .L_42)
.L_42:
        /*0004*/ 	.word	0x00000082


	//----- nvinfo : EIATTR_KPARAM_INFO
	.align		4
.L_43:
        /*0008*/ 	.byte	0x04, 0x17
        /*000a*/ 	.short	(.L_45 - .L_44)
.L_44:
        /*000c*/ 	.word	0x00000000
        /*0010*/ 	.short	0x0002
        /*0012*/ 	.short	0x000c
        /*0014*/ 	.byte	0x00, 0xf0, 0x11, 0x00


	//----- nvinfo : EIATTR_KPARAM_INFO
	.align		4
.L_45:
        /*0018*/ 	.byte	0x04, 0x17
        /*001a*/ 	.short	(.L_47 - .L_46)
.L_46:
        /*001c*/ 	.word	0x00000000
        /*0020*/ 	.short	0x0001
        /*0022*/ 	.short	0x0008
        /*0024*/ 	.byte	0x00, 0xf0, 0x11, 0x00


	//----- nvinfo : EIATTR_KPARAM_INFO
	.align		4
.L_47:
        /*0028*/ 	.byte	0x04, 0x17
        /*002a*/ 	.short	(.L_49 - .L_48)
.L_48:
        /*002c*/ 	.word	0x00000000
        /*0030*/ 	.short	0x0000
        /*0032*/ 	.short	0x0000
        /*0034*/ 	.byte	0x00, 0xf5, 0x21, 0x00


	//----- nvinfo : EIATTR_SPARSE_MMA_MASK
	.align		4
.L_49:
        /*0038*/ 	.byte	0x03, 0x50
        /*003a*/ 	.short	0x0000


	//----- nvinfo : EIATTR_MAXREG_COUNT
	.align		4
        /*003c*/ 	.byte	0x03, 0x1b
        /*003e*/ 	.short	0x00ff


	//----- nvinfo : EIATTR_MERCURY_ISA_VERSION
	.align		4
        /*0040*/ 	.byte	0x03, 0x5f
        /*0042*/ 	.short	0x0101


	//----- nvinfo : EIATTR_VRC_CTA_INIT_COUNT
	.align		4
        /*0044*/ 	.byte	0x02, 0x4a
	.zero		1
	.zero		1


	//----- nvinfo : EIATTR_EXIT_INSTR_OFFSETS
	.align		4
        /*0048*/ 	.byte	0x04, 0x1c
        /*004a*/ 	.short	(.L_51 - .L_50)


	//   ....[0]....
.L_50:
        /*004c*/ 	.word	0x00000100


	//   ....[1]....
        /*0050*/ 	.word	0x000001a0


	//   ....[2]....
        /*0054*/ 	.word	0x000001e0


	//----- nvinfo : EIATTR_CBANK_PARAM_SIZE
	.align		4
.L_51:
        /*0058*/ 	.byte	0x03, 0x19
        /*005a*/ 	.short	0x0010


	//----- nvinfo : EIATTR_PARAM_CBANK
	.align		4
        /*005c*/ 	.byte	0x04, 0x0a
        /*005e*/ 	.short	(.L_53 - .L_52)
	.align		4
.L_52:
        /*0060*/ 	.word	index@(.nv.constant0._Z18setup_point_chargeP6float2if)
        /*0064*/ 	.short	0x0380
        /*0066*/ 	.short	0x0010


	//----- nvinfo : EIATTR_SW_WAR
	.align		4
.L_53:
        /*0068*/ 	.byte	0x04, 0x36
        /*006a*/ 	.short	(.L_55 - .L_54)
.L_54:
        /*006c*/ 	.word	0x00000008
.L_55:


//--------------------- .nv.info._Z16solve_poisson_3dP6float2S0_PfS1_S1_i --------------------------
	.section	.nv.info._Z16solve_poisson_3dP6float2S0_PfS1_S1_i,"",@"SHT_CUDA_INFO"
	.sectionflags	@""
	.align	4


	//----- nvinfo : EIATTR_CUDA_API_VERSION
	.align		4
        /*0000*/ 	.byte	0x04, 0x37
        /*0002*/ 	.short	(.L_57 - .L_56)
.L_56:
        /*0004*/ 	.word	0x00000082


	//----- nvinfo : EIATTR_KPARAM_INFO
	.align		4
.L_57:
        /*0008*/ 	.byte	0x04, 0x17
        /*000a*/ 	.short	(.L_59 - .L_58)
.L_58:
        /*000c*/ 	.word	0x00000000
        /*0010*/ 	.short	0x0005
        /*0012*/ 	.short	0x0028
        /*0014*/ 	.byte	0x00, 0xf0, 0x11, 0x00


	//----- nvinfo : EIATTR_KPARAM_INFO
	.align		4
.L_59:
        /*0018*/ 	.byte	0x04, 0x17
        /*001a*/ 	.short	(.L_61 - .L_60)
.L_60:
        /*001c*/ 	.word	0x00000000
        /*0020*/ 	.short	0x0004
        /*0022*/ 	.short	0x0020
        /*0024*/ 	.byte	0x00, 0xf5, 0x21, 0x00


	//----- nvinfo : EIATTR_KPARAM_INFO
	.align		4
.L_61:
        /*0028*/ 	.byte	0x04, 0x17
        /*002a*/ 	.short	(.L_63 - .L_62)
.L_62:
        /*002c*/ 	.word	0x00000000
        /*0030*/ 	.short	0x0003
        /*0032*/ 	.short	0x0018
        /*0034*/ 	.byte	0x00, 0xf5, 0x21, 0x00


	//----- nvinfo : EIATTR_KPARAM_INFO
	.align		4
.L_63:
        /*0038*/ 	.byte	0x04, 0x17
        /*003a*/ 	.short	(.L_65 - .L_64)
.L_64:
        /*003c*/ 	.word	0x00000000
        /*0040*/ 	.short	0x0002
        /*0042*/ 	.short	0x0010
        /*0044*/ 	.byte	0x00, 0xf5, 0x21, 0x00


	//----- nvinfo : EIATTR_KPARAM_INFO
	.align		4
.L_65:
        /*0048*/ 	.byte	0x04, 0x17
        /*004a*/ 	.short	(.L_67 - .L_66)
.L_66:
        /*004c*/ 	.word	0x00000000
        /*0050*/ 	.short	0x0001
        /*0052*/ 	.short	0x0008
        /*0054*/ 	.byte	0x00, 0xf5, 0x21, 0x00


	//----- nvinfo : EIATTR_KPARAM_INFO
	.align		4
.L_67:
        /*0058*/ 	.byte	0x04, 0x17
        /*005a*/ 	.short	(.L_69 - .L_68)
.L_68:
        /*005c*/ 	.word	0x00000000
        /*0060*/ 	.short	0x0000
        /*0062*/ 	.short	0x0000
        /*0064*/ 	.byte	0x00, 0xf5, 0x21, 0x00


	//----- nvinfo : EIATTR_SPARSE_MMA_MASK
	.align		4
.L_69:
        /*0068*/ 	.byte	0x03, 0x50
        /*006a*/ 	.short	0x0000


	//----- nvinfo : EIATTR_MAXREG_COUNT
	.align		4
        /*006c*/ 	.byte	0x03, 0x1b
        /*006e*/ 	.short	0x00ff


	//----- nvinfo : EIATTR_MERCURY_ISA_VERSION
	.align		4
        /*0070*/ 	.byte	0x03, 0x5f
        /*0072*/ 	.short	0x0101


	//----- nvinfo : EIATTR_VRC_CTA_INIT_COUNT
	.align		4
        /*0074*/ 	.byte	0x02, 0x4a
	.zero		1
	.zero		1


	//----- nvinfo : EIATTR_EXIT_INSTR_OFFSETS
	.align		4
        /*0078*/ 	.byte	0x04, 0x1c
        /*007a*/ 	.short	(.L_71 - .L_70)


	//   ....[0]....
.L_70:
        /*007c*/ 	.word	0x00000100


	//   ....[1]....
        /*0080*/ 	.word	0x00000210


	//   ....[2]....
        /*0084*/ 	.word	0x00000470


	//----- nvinfo : EIATTR_CRS_STACK_SIZE
	.align		4
.L_71:
        /*0088*/ 	.byte	0x04, 0x1e
        /*008a*/ 	.short	(.L_73 - .L_72)
.L_72:
        /*008c*/ 	.word	0x00000000


	//----- nvinfo : EIATTR_CBANK_PARAM_SIZE
	.align		4
.L_73:
        /*0090*/ 	.byte	0x03, 0x19
        /*0092*/ 	.short	0x002c


	//----- nvinfo : EIATTR_PARAM_CBANK
	.align		4
        /*0094*/ 	.byte	0x04, 0x0a
        /*0096*/ 	.short	(.L_75 - .L_74)
	.align		4
.L_74:
        /*0098*/ 	.word	index@(.nv.constant0._Z16solve_poisson_3dP6float2S0_PfS1_S1_i)
        /*009c*/ 	.short	0x0380
        /*009e*/ 	.short	0x002c


	//----- nvinfo : EIATTR_SW_WAR
	.align		4
.L_75:
        /*00a0*/ 	.byte	0x04, 0x36
        /*00a2*/ 	.short	(.L_77 - .L_76)
.L_76:
        /*00a4*/ 	.word	0x00000008
.L_77:


//--------------------- .nv.info._Z15setup_k_vectorsPfS_S_i --------------------------
	.section	.nv.info._Z15setup_k_vectorsPfS_S_i,"",@"SHT_CUDA_INFO"
	.sectionflags	@""
	.align	4


	//----- nvinfo : EIATTR_CUDA_API_VERSION
	.align		4
        /*0000*/ 	.byte	0x04, 0x37
        /*0002*/ 	.short	(.L_79 - .L_78)
.L_78:
        /*0004*/ 	.word	0x00000082


	//----- nvinfo : EIATTR_KPARAM_INFO
	.align		4
.L_79:
        /*0008*/ 	.byte	0x04, 0x17
        /*000a*/ 	.short	(.L_81 - .L_80)
.L_80:
        /*000c*/ 	.word	0x00000000
        /*0010*/ 	.short	0x0003
        /*0012*/ 	.short	0x0018
        /*0014*/ 	.byte	0x00, 0xf0, 0x11, 0x00


	//----- nvinfo : EIATTR_KPARAM_INFO
	.align		4
.L_81:
        /*0018*/ 	.byte	0x04, 0x17
        /*001a*/ 	.short	(.L_83 - .L_82)
.L_82:
        /*001c*/ 	.word	0x00000000
        /*0020*/ 	.short	0x0002
        /*0022*/ 	.short	0x0010
        /*0024*/ 	.byte	0x00, 0xf5, 0x21, 0x00


	//----- nvinfo : EIATTR_KPARAM_INFO
	.align		4
.L_83:
        /*0028*/ 	.byte	0x04, 0x17
        /*002a*/ 	.short	(.L_85 - .L_84)
.L_84:
        /*002c*/ 	.word	0x00000000
        /*0030*/ 	.short	0x0001
        /*0032*/ 	.short	0x0008
        /*0034*/ 	.byte	0x00, 0xf5, 0x21, 0x00


	//----- nvinfo : EIATTR_KPARAM_INFO
	.align		4
.L_85:
        /*0038*/ 	.byte	0x04, 0x17
        /*003a*/ 	.short	(.L_87 - .L_86)
.L_86:
        /*003c*/ 	.word	0x00000000
        /*0040*/ 	.short	0x0000
        /*0042*/ 	.short	0x0000
        /*0044*/ 	.byte	0x00, 0xf5, 0x21, 0x00


	//----- nvinfo : EIATTR_SPARSE_MMA_MASK
	.align		4
.L_87:
        /*0048*/ 	.byte	0x03, 0x50
        /*004a*/ 	.short	0x0000


	//----- nvinfo : EIATTR_MAXREG_COUNT
	.align		4
        /*004c*/ 	.byte	0x03, 0x1b
        /*004e*/ 	.short	0x00ff


	//----- nvinfo : EIATTR_MERCURY_ISA_VERSION
	.align		4
        /*0050*/ 	.byte	0x03, 0x5f
        /*0052*/ 	.short	0x0101


	//----- nvinfo : EIATTR_VRC_CTA_INIT_COUNT
	.align		4
        /*0054*/ 	.byte	0x02, 0x4a
	.zero		1
	.zero		1


	//----- nvinfo : EIATTR_EXIT_INSTR_OFFSETS
	.align		4
        /*0058*/ 	.byte	0x04, 0x1c
        /*005a*/ 	.short	(.L_89 - .L_88)


	//   ....[0]....
.L_88:
        /*005c*/ 	.word	0x00000100


	//   ....[1]....
        /*0060*/ 	.word	0x00000460


	//----- nvinfo : EIATTR_CRS_STACK_SIZE
	.align		4
.L_89:
        /*0064*/ 	.byte	0x04, 0x1e
        /*0066*/ 	.short	(.L_91 - .L_90)
.L_90:
        /*0068*/ 	.word	0x00000000


	//----- nvinfo : EIATTR_CBANK_PARAM_SIZE
	.align		4
.L_91:
        /*006c*/ 	.byte	0x03, 0x19
        /*006e*/ 	.short	0x001c


	//----- nvinfo : EIATTR_PARAM_CBANK
	.align		4
        /*0070*/ 	.byte	0x04, 0x0a
        /*0072*/ 	.short	(.L_93 - .L_92)
	.align		4
.L_92:
        /*0074*/ 	.word	index@(.nv.constant0._Z15setup_k_vectorsPfS_S_i)
        /*0078*/ 	.short	0x0380
        /*007a*/ 	.short	0x001c


	//----- nvinfo : EIATTR_SW_WAR
	.align		4
.L_93:
        /*007c*/ 	.byte	0x04, 0x36
        /*007e*/ 	.short	(.L_95 - .L_94)
.L_94:
        /*0080*/ 	.word	0x00000008
.L_95:


//--------------------- .nv.callgraph             --------------------------
	.section	.nv.callgraph,"",@"SHT_CUDA_CALLGRAPH"
	.align	4
	.sectionentsize	8
	.align		4
        /*0000*/ 	.word	0x00000000
	.align		4
        /*0004*/ 	.word	0xffffffff
	.align		4
        /*0008*/ 	.word	0x00000000
	.align		4
        /*000c*/ 	.word	0xfffffffe
	.align		4
        /*0010*/ 	.word	0x00000000
	.align		4
        /*0014*/ 	.word	0xfffffffd
	.align		4
        /*0018*/ 	.word	0x00000000
	.align		4
        /*001c*/ 	.word	0xfffffffc


//--------------------- .text._Z12scale_resultP6float2fi --------------------------
	.section	.text._Z12scale_resultP6float2fi,"ax",@progbits
	.align	128
        .global         _Z12scale_resultP6float2fi
        .type           _Z12scale_resultP6float2fi,@function
        .size           _Z12scale_resultP6float2fi,(.L_x_25 - _Z12scale_resultP6float2fi)
        .other          _Z12scale_resultP6float2fi,@"STO_CUDA_ENTRY STV_DEFAULT"
_Z12scale_resultP6float2fi:
.text._Z12scale_resultP6float2fi:
[----:B------:R-:W-:Y:S01]  /*0000*/  LDC R1, c[0x0][0x37c] ;  /* 0x0000df00ff017b82 */ /* 0x000fe20000000800 */
[----:B------:R-:W0:Y:S07]  /*0010*/  S2R R3, SR_TID.X ;  /* 0x0000000000037919 */ /* 0x000e2e0000002100 */
[----:B------:R-:W0:Y:S01]  /*0020*/  LDC R0, c[0x0][0x360] ;  /* 0x0000d800ff007b82 */ /* 0x000e220000000800 */
[----:B------:R-:W1:Y:S01]  /*0030*/  LDCU UR7, c[0x0][0x38c] ;  /* 0x00007180ff0777ac */ /* 0x000e620008000800 */
[----:B------:R-:W2:Y:S01]  /*0040*/  S2R R2, SR_TID.Y ;  /* 0x0000000000027919 */ /* 0x000ea20000002200 */
[----:B------:R-:W3:Y:S05]  /*0050*/  S2R R7, SR_TID.Z ;  /* 0x0000000000077919 */ /* 0x000eea0000002300 */
[----:B------:R-:W2:Y:S08]  /*0060*/  LDC R5, c[0x0][0x364] ;  /* 0x0000d900ff057b82 */ /* 0x000eb00000000800 */
[----:B------:R-:W0:Y:S08]  /*0070*/  S2UR UR4, SR_CTAID.X ;  /* 0x00000000000479c3 */ /* 0x000e300000002500 */
[----:B------:R-:W2:Y:S08]  /*0080*/  S2UR UR5, SR_CTAID.Y ;  /* 0x00000000000579c3 */ /* 0x000eb00000002600 */
[----:B------:R-:W3:Y:S08]  /*0090*/  S2UR UR6, SR_CTAID.Z ;  /* 0x00000000000679c3 */ /* 0x000ef00000002700 */
[----:B------:R-:W3:Y:S01]  /*00a0*/  LDC R4, c[0x0][0x368] ;  /* 0x0000da00ff047b82 */ /* 0x000ee20000000800 */
[----:B0-----:R-:W-:-:S02]  /*00b0*/  IMAD R0, R0, UR4, R3 ;  /* 0x0000000400007c24 */ /* 0x001fc4000f8e0203 */
[----:B--2---:R-:W-:Y:S02]  /*00c0*/  IMAD R5, R5, UR5, R2 ;  /* 0x0000000505057c24 */ /* 0x004fe4000f8e0202 */
[----:B---3--:R-:W-:-:S05]  /*00d0*/  IMAD R4, R4, UR6, R7 ;  /* 0x0000000604047c24 */ /* 0x008fca000f8e0207 */
[----:B------:R-:W-:-:S04]  /*00e0*/  VIMNMX3 R2, R0, R5, R4, !PT ;  /* 0x000000050002720f */ /* 0x000fc80007800104 */
[----:B-1----:R-:W-:-:S13]  /*00f0*/  ISETP.GE.AND P0, PT, R2, UR7, PT ;  /* 0x0000000702007c0c */ /* 0x002fda000bf06270 */
[----:B------:R-:W-:Y:S05]  /*0100*/  @P0 EXIT ;  /* 0x000000000000094d */ /* 0x000fea0003800000 */
[----:B------:R-:W0:Y:S01]  /*0110*/  LDC.64 R2, c[0x0][0x380] ;  /* 0x0000e000ff027b82 */ /* 0x000e220000000a00 */
[----:B------:R-:W1:Y:S01]  /*0120*/  LDCU.64 UR4, c[0x0][0x358] ;  /* 0x00006b00ff0477ac */ /* 0x000e620008000a00 */
[----:B------:R-:W-:Y:S01]  /*0130*/  IMAD R5, R4, UR7, R5 ;  /* 0x0000000704057c24 */ /* 0x000fe2000f8e0205 */
[----:B------:R-:W2:Y:S03]  /*0140*/  LDCU UR6, c[0x0][0x388] ;  /* 0x00007100ff0677ac */ /* 0x000ea60008000800 */
[----:B------:R-:W-:-:S04]  /*0150*/  IMAD R5, R5, UR7, R0 ;  /* 0x0000000705057c24 */ /* 0x000fc8000f8e0200 */
[----:B0-----:R-:W-:-:S05]  /*0160*/  IMAD.WIDE R2, R5, 0x8, R2 ;  /* 0x0000000805027825 */ /* 0x001fca00078e0202 */
[----:B-1----:R-:W2:Y:S02]  /*0170*/  LDG.E.64 R4, desc[UR4][R2.64] ;  /* 0x0000000402047981 */ /* 0x002ea4000c1e1b00 */
[----:B--2---:R-:W-:Y:S01]  /*0180*/  FMUL R4, R4, UR6 ;  /* 0x0000000604047c20 */ /* 0x004fe20008400000 */
[----:B------:R-:W-:-:S05]  /*0190*/  FMUL R5, R5, UR6 ;  /* 0x0000000605057c20 */ /* 0x000fca0008400000 */
[----:B------:R-:W-:Y:S01]  /*01a0*/  STG.E.64 desc[UR4][R2.64], R4 ;  /* 0x0000000402007986 */ /* 0x000fe2000c101b04 */
[----:B------:R-:W-:Y:S05]  /*01b0*/  EXIT ;  /* 0x000000000000794d */ /* 0x000fea0003800000 */
.L_x_0:
[----:B------:R-:W-:-:S00]  /*01c0*/  BRA `(.L_x_0) ;  /* 0xfffffffc00fc7947 */ /* 0x000fc0000383ffff */
[----:B------:R-:W-:-:S00]  /*01d0*/  NOP ;  /* 0x0000000000007918 */ /* 0x000fc00000000000 */
        /* <DEDUP_REMOVED lines=10> */
.L_x_25:


//--------------------- .text._Z18setup_point_chargeP6float2if --------------------------
	.section	.text._Z18setup_point_chargeP6float2if,"ax",@progbits
	.align	128
        .global         _Z18setup_point_chargeP6float2if
        .type           _Z18setup_point_chargeP6float2if,@function
        .size           _Z18setup_point_chargeP6float2if,(.L_x_26 - _Z18setup_point_chargeP6float2if)
        .other          _Z18setup_point_chargeP6float2if,@"STO_CUDA_ENTRY STV_DEFAULT"
_Z18setup_point_chargeP6float2if:
.text._Z18setup_point_chargeP6float2if:
        /* <DEDUP_REMOVED lines=17> */
[--C-:B------:R-:W-:Y:S01]  /*0110*/  LOP3.LUT P0, RZ, R5, R4, R0.reuse, 0xfe, !PT ;  /* 0x0000000405ff7212 */ /* 0x100fe2000780fe00 */
[----:B------:R-:W0:Y:S01]  /*0120*/  LDCU.64 UR4, c[0x0][0x358] ;  /* 0x00006b00ff0477ac */ /* 0x000e220008000a00 */
[----:B------:R-:W-:Y:S02]  /*0130*/  IMAD R5, R4, UR7, R5 ;  /* 0x0000000704057c24 */ /* 0x000fe4000f8e0205 */
[----:B------:R-:W-:Y:S02]  /*0140*/  HFMA2 R7, -RZ, RZ, 0, 0 ;  /* 0x00000000ff077431 */ /* 0x000fe400000001ff */
[----:B------:R-:W-:-:S07]  /*0150*/  IMAD R5, R5, UR7, R0 ;  /* 0x0000000705057c24 */ /* 0x000fce000f8e0200 */
[----:B------:R-:W1:Y:S08]  /*0160*/  @!P0 LDC.64 R2, c[0x0][0x380] ;  /* 0x0000e000ff028b82 */ /* 0x000e700000000a00 */
[----:B------:R-:W0:Y:S01]  /*0170*/  @!P0 LDC R6, c[0x0][0x38c] ;  /* 0x0000e300ff068b82 */ /* 0x000e220000000800 */
[----:B-1----:R-:W-:-:S05]  /*0180*/  @!P0 IMAD.WIDE.U32 R2, R5, 0x8, R2 ;  /* 0x0000000805028825 */ /* 0x002fca00078e0002 */
[----:B0-----:R0:W-:Y:S01]  /*0190*/  @!P0 STG.E.64 desc[UR4][R2.64], R6 ;  /* 0x0000000602008986 */ /* 0x0011e2000c101b04 */
[----:B------:R-:W-:Y:S05]  /*01a0*/  @!P0 EXIT ;  /* 0x000000000000894d */ /* 0x000fea0003800000 */
[----:B0-----:R-:W0:Y:S02]  /*01b0*/  LDC.64 R2, c[0x0][0x380] ;  /* 0x0000e000ff027b82 */ /* 0x001e240000000a00 */
[----:B0-----:R-:W-:-:S05]  /*01c0*/  IMAD.WIDE R2, R5, 0x8, R2 ;  /* 0x0000000805027825 */ /* 0x001fca00078e0202 */
[----:B------:R-:W-:Y:S01]  /*01d0*/  STG.E.64 desc[UR4][R2.64], RZ ;  /* 0x000000ff02007986 */ /* 0x000fe2000c101b04 */
[----:B------:R-:W-:Y:S05]  /*01e0*/  EXIT ;  /* 0x000000000000794d */ /* 0x000fea0003800000 */
.L_x_1:
        /* <DEDUP_REMOVED lines=9> */
.L_x_26:


//--------------------- .text._Z16solve_poisson_3dP6float2S0_PfS1_S1_i --------------------------
	.section	.text._Z16solve_poisson_3dP6float2S0_PfS1_S1_i,"ax",@progbits
	.align	128
        .global         _Z16solve_poisson_3dP6float2S0_PfS1_S1_i
        .type           _Z16solve_poisson_3dP6float2S0_PfS1_S1_i,@function
        .size           _Z16solve_poisson_3dP6float2S0_PfS1_S1_i,(.L_x_23 - _Z16solve_poisson_3dP6float2S0_PfS1_S1_i)
        .other          _Z16solve_poisson_3dP6float2S0_PfS1_S1_i,@"STO_CUDA_ENTRY STV_DEFAULT"
_Z16solve_poisson_3dP6float2S0_PfS1_S1_i:
.text._Z16solve_poisson_3dP6float2S0_PfS1_S1_i:
[----:B------:R-:W-:Y:S01]  /*0000*/  LDC R1, c[0x0][0x37c] ;  /* 0x0000df00ff017b82 */ /* 0x000fe20000000800 */
[----:B------:R-:W0:Y:S07]  /*0010*/  S2R R0, SR_TID.Y ;  /* 0x0000000000007919 */ /* 0x000e2e0000002200 */
[----:B------:R-:W1:Y:S01]  /*0020*/  LDC R4, c[0x0][0x360] ;  /* 0x0000d800ff047b82 */ /* 0x000e620000000800 */
[----:B------:R-:W2:Y:S01]  /*0030*/  LDCU UR7, c[0x0][0x3a8] ;  /* 0x00007500ff0777ac */ /* 0x000ea20008000800 */
[----:B------:R-:W1:Y:S01]  /*0040*/  S2R R3, SR_TID.X ;  /* 0x0000000000037919 */ /* 0x000e620000002100 */
[----:B------:R-:W3:Y:S05]  /*0050*/  S2R R7, SR_TID.Z ;  /* 0x0000000000077919 */ /* 0x000eea0000002300 */
[----:B------:R-:W0:Y:S08]  /*0060*/  S2UR UR5, SR_CTAID.Y ;  /* 0x00000000000579c3 */ /* 0x000e300000002600 */
[----:B------:R-:W0:Y:S08]  /*0070*/  LDC R5, c[0x0][0x364] ;  /* 0x0000d900ff057b82 */ /* 0x000e300000000800 */
[----:B------:R-:W1:Y:S08]  /*0080*/  S2UR UR4, SR_CTAID.X ;  /* 0x00000000000479c3 */ /* 0x000e700000002500 */
[----:B------:R-:W3:Y:S08]  /*0090*/  S2UR UR6, SR_CTAID.Z ;  /* 0x00000000000679c3 */ /* 0x000ef00000002700 */
[----:B------:R-:W3:Y:S01]  /*00a0*/  LDC R2, c[0x0][0x368] ;  /* 0x0000da00ff027b82 */ /* 0x000ee20000000800 */
[----:B0-----:R-:W-:-:S02]  /*00b0*/  IMAD R5, R5, UR5, R0 ;  /* 0x0000000505057c24 */ /* 0x001fc4000f8e0200 */
[----:B-1----:R-:W-:Y:S02]  /*00c0*/  IMAD R4, R4, UR4, R3 ;  /* 0x0000000404047c24 */ /* 0x002fe4000f8e0203 */
[----:B---3--:R-:W-:-:S05]  /*00d0*/  IMAD R0, R2, UR6, R7 ;  /* 0x0000000602007c24 */ /* 0x008fca000f8e0207 */
[----:B------:R-:W-:-:S04]  /*00e0*/  VIMNMX3 R2, R4, R5, R0, !PT ;  /* 0x000000050402720f */ /* 0x000fc80007800100 */
[----:B--2---:R-:W-:-:S13]  /*00f0*/  ISETP.GE.AND P0, PT, R2, UR7, PT ;  /* 0x0000000702007c0c */ /* 0x004fda000bf06270 */
[----:B------:R-:W-:Y:S05]  /*0100*/  @P0 EXIT ;  /* 0x000000000000094d */ /* 0x000fea0003800000 */
[----:B------:R-:W-:Y:S01]  /*0110*/  LOP3.LUT P0, RZ, R5, R0, R4, 0xfe, !PT ;  /* 0x0000000005ff7212 */ /* 0x000fe2000780fe04 */
[----:B------:R-:W0:Y:S01]  /*0120*/  LDC.64 R6, c[0x0][0x398] ;  /* 0x0000e600ff067b82 */ /* 0x000e220000000a00 */
[----:B------:R-:W1:Y:S01]  /*0130*/  LDCU.64 UR4, c[0x0][0x358] ;  /* 0x00006b00ff0477ac */ /* 0x000e620008000a00 */
[----:B------:R-:W-:-:S04]  /*0140*/  IMAD R5, R0, UR7, R5 ;  /* 0x0000000700057c24 */ /* 0x000fc8000f8e0205 */
[----:B------:R-:W-:Y:S02]  /*0150*/  IMAD R4, R5, UR7, R4 ;  /* 0x0000000705047c24 */ /* 0x000fe4000f8e0204 */
[----:B------:R-:W2:Y:S08]  /*0160*/  LDC.64 R8, c[0x0][0x3a0] ;  /* 0x0000e800ff087b82 */ /* 0x000eb00000000a00 */
[----:B------:R-:W3:Y:S08]  /*0170*/  LDC.64 R2, c[0x0][0x390] ;  /* 0x0000e400ff027b82 */ /* 0x000ef00000000a00 */
[----:B------:R-:W4:Y:S01]  /*0180*/  @!P0 LDC.64 R10, c[0x0][0x388] ;  /* 0x0000e200ff0a8b82 */ /* 0x000f220000000a00 */
[----:B0-----:R-:W-:-:S06]  /*0190*/  IMAD.WIDE R6, R4, 0x4, R6 ;  /* 0x0000000404067825 */ /* 0x001fcc00078e0206 */
[----:B-1----:R0:W5:Y:S01]  /*01a0*/  LDG.E R6, desc[UR4][R6.64] ;  /* 0x0000000406067981 */ /* 0x002162000c1e1900 */
[----:B--2---:R-:W-:-:S06]  /*01b0*/  IMAD.WIDE R8, R4, 0x4, R8 ;  /* 0x0000000404087825 */ /* 0x004fcc00078e0208 */
[----:B------:R0:W5:Y:S01]  /*01c0*/  LDG.E R8, desc[UR4][R8.64] ;  /* 0x0000000408087981 */ /* 0x000162000c1e1900 */
[----:B---3--:R-:W-:-:S05]  /*01d0*/  IMAD.WIDE R2, R4, 0x4, R2 ;  /* 0x0000000404027825 */ /* 0x008fca00078e0202 */
[----:B------:R0:W5:Y:S01]  /*01e0*/  LDG.E R0, desc[UR4][R2.64] ;  /* 0x0000000402007981 */ /* 0x000162000c1e1900 */
[----:B----4-:R-:W-:-:S05]  /*01f0*/  @!P0 IMAD.WIDE.U32 R10, R4, 0x8, R10 ;  /* 0x00000008040a8825 */ /* 0x010fca00078e000a */
[----:B------:R0:W-:Y:S01]  /*0200*/  @!P0 STG.E.64 desc[UR4][R10.64], RZ ;  /* 0x000000ff0a008986 */ /* 0x0001e2000c101b04 */
[----:B------:R-:W-:Y:S05]  /*0210*/  @!P0 EXIT ;  /* 0x000000000000894d */ /* 0x000fea0003800000 */
[----:B0-----:R-:W0:Y:S02]  /*0220*/  LDC.64 R2, c[0x0][0x380] ;  /* 0x0000e000ff027b82 */ /* 0x001e240000000a00 */
[----:B0-----:R-:W-:-:S06]  /*0230*/  IMAD.WIDE R2, R4, 0x8, R2 ;  /* 0x0000000804027825 */ /* 0x001fcc00078e0202 */
[----:B------:R-:W2:Y:S01]  /*0240*/  LDG.E.64 R2, desc[UR4][R2.64] ;  /* 0x0000000402027981 */ /* 0x000ea2000c1e1b00 */
[----:B-----5:R-:W-:Y:S01]  /*0250*/  FMUL R5, R6, R6 ;  /* 0x0000000606057220 */ /* 0x020fe20000400000 */
[----:B------:R-:W-:Y:S03]  /*0260*/  BSSY.RECONVERGENT B0, `(.L_x_2) ;  /* 0x000000f000007945 */ /* 0x000fe60003800200 */
[----:B------:R-:W-:-:S04]  /*0270*/  FFMA R5, R0, R0, R5 ;  /* 0x0000000000057223 */ /* 0x000fc80000000005 */
[----:B------:R-:W-:-:S04]  /*0280*/  FFMA R5, R8, R8, R5 ;  /* 0x0000000808057223 */ /* 0x000fc80000000005 */
[----:B------:R-:W0:Y:S02]  /*0290*/  MUFU.RCP R0, R5 ;  /* 0x0000000500007308 */ /* 0x000e240000001000 */
[----:B0-----:R-:W-:-:S04]  /*02a0*/  FFMA R7, -R5, R0, 1 ;  /* 0x3f80000005077423 */ /* 0x001fc80000000100 */
[----:B------:R-:W-:Y:S02]  /*02b0*/  FFMA R7, R0, R7, R0 ;  /* 0x0000000700077223 */ /* 0x000fe40000000000 */
[----:B--2---:R-:W0:Y:S02]  /*02c0*/  FCHK P0, -R2, R5 ;  /* 0x0000000502007302 */ /* 0x004e240000000100 */
[----:B------:R-:W-:-:S04]  /*02d0*/  FFMA R6, -R2, R7, RZ ;  /* 0x0000000702067223 */ /* 0x000fc800000001ff */
[----:B------:R-:W-:-:S04]  /*02e0*/  FFMA R0, -R5, R6, -R2 ;  /* 0x0000000605007223 */ /* 0x000fc80000000902 */
[----:B------:R-:W-:Y:S01]  /*02f0*/  FFMA R6, R7, R0, R6 ;  /* 0x0000000007067223 */ /* 0x000fe20000000006 */
[----:B0-----:R-:W-:Y:S06]  /*0300*/  @!P0 BRA `(.L_x_3) ;  /* 0x0000000000108947 */ /* 0x001fec0003800000 */
[----:B------:R-:W-:Y:S01]  /*0310*/  FADD R2, -R2, -RZ ;  /* 0x800000ff02027221 */ /* 0x000fe20000000100 */
[----:B------:R-:W-:-:S07]  /*0320*/  MOV R10, 0x340 ;  /* 0x00000340000a7802 */ /* 0x000fce0000000f00 */
[----:B------:R-:W-:Y:S05]  /*0330*/  CALL.REL.NOINC `($__internal_0_$__cuda_sm3x_div_rn_noftz_f32_slowpath) ;  /* 0x0000000000507944 */ /* 0x000fea0003c00000 */
[----:B------:R-:W-:-:S07]  /*0340*/  IMAD.MOV.U32 R6, RZ, RZ, R0 ;  /* 0x000000ffff067224 */ /* 0x000fce00078e0000 */
.L_x_3:
[----:B------:R-:W-:Y:S05]  /*0350*/  BSYNC.RECONVERGENT B0 ;  /* 0x0000000000007941 */ /* 0x000fea0003800200 */
.L_x_2:
[----:B------:R-:W0:Y:S01]  /*0360*/  MUFU.RCP R0, R5 ;  /* 0x0000000500007308 */ /* 0x000e220000001000 */
[----:B------:R-:W1:Y:S01]  /*0370*/  LDC.64 R8, c[0x0][0x388] ;  /* 0x0000e200ff087b82 */ /* 0x000e620000000a00 */
[----:B------:R-:W-:Y:S06]  /*0380*/  BSSY.RECONVERGENT B0, `(.L_x_4) ;  /* 0x000000d000007945 */ /* 0x000fec0003800200 */
[----:B------:R-:W2:Y:S01]  /*0390*/  FCHK P0, -R3, R5 ;  /* 0x0000000503007302 */ /* 0x000ea20000000100 */
[----:B0-----:R-:W-:-:S04]  /*03a0*/  FFMA R7, -R5, R0, 1 ;  /* 0x3f80000005077423 */ /* 0x001fc80000000100 */
[----:B------:R-:W-:-:S04]  /*03b0*/  FFMA R11, R0, R7, R0 ;  /* 0x00000007000b7223 */ /* 0x000fc80000000000 */
[----:B------:R-:W-:Y:S01]  /*03c0*/  FFMA R0, -R3, R11, RZ ;  /* 0x0000000b03007223 */ /* 0x000fe200000001ff */
[----:B-1----:R-:W-:-:S04]  /*03d0*/  IMAD.WIDE R8, R4, 0x8, R8 ;  /* 0x0000000804087825 */ /* 0x002fc800078e0208 */
[----:B------:R-:W-:-:S04]  /*03e0*/  FFMA R7, -R5, R0, -R3 ;  /* 0x0000000005077223 */ /* 0x000fc80000000903 */
[----:B------:R-:W-:Y:S01]  /*03f0*/  FFMA R7, R11, R7, R0 ;  /* 0x000000070b077223 */ /* 0x000fe20000000000 */
[----:B--2---:R-:W-:Y:S06]  /*0400*/  @!P0 BRA `(.L_x_5) ;  /* 0x0000000000108947 */ /* 0x004fec0003800000 */
[----:B------:R-:W-:Y:S01]  /*0410*/  FADD R2, -R3, -RZ ;  /* 0x800000ff03027221 */ /* 0x000fe20000000100 */
[----:B------:R-:W-:-:S07]  /*0420*/  MOV R10, 0x440 ;  /* 0x00000440000a7802 */ /* 0x000fce0000000f00 */
[----:B------:R-:W-:Y:S05]  /*0430*/  CALL.REL.NOINC `($__internal_0_$__cuda_sm3x_div_rn_noftz_f32_slowpath) ;  /* 0x0000000000107944 */ /* 0x000fea0003c00000 */
[----:B------:R-:W-:-:S07]  /*0440*/  IMAD.MOV.U32 R7, RZ, RZ, R0 ;  /* 0x000000ffff077224 */ /* 0x000fce00078e0000 */
.L_x_5:
[----:B------:R-:W-:Y:S05]  /*0450*/  BSYNC.RECONVERGENT B0 ;  /* 0x0000000000007941 */ /* 0x000fea0003800200 */
.L_x_4:
[----:B------:R-:W-:Y:S01]  /*0460*/  STG.E.64 desc[UR4][R8.64], R6 ;  /* 0x0000000608007986 */ /* 0x000fe2000c101b04 */
[----:B------:R-:W-:Y:S05]  /*0470*/  EXIT ;  /* 0x000000000000794d */ /* 0x000fea0003800000 */
        .weak           $__internal_0_$__cuda_sm3x_div_rn_noftz_f32_slowpath
        .type           $__internal_0_$__cuda_sm3x_div_rn_noftz_f32_slowpath,@function
        .size           $__internal_0_$__cuda_sm3x_div_rn_noftz_f32_slowpath,(.L_x_23 - $__internal_0_$__cuda_sm3x_div_rn_noftz_f32_slowpath)
$__internal_0_$__cuda_sm3x_div_rn_noftz_f32_slowpath:
[--C-:B------:R-:W-:Y:S01]  /*0480*/  SHF.R.U32.HI R11, RZ, 0x17, R5.reuse ;  /* 0x00000017ff0b7819 */ /* 0x100fe20000011605 */
[----:B------:R-:W-:Y:S01]  /*0490*/  BSSY.RECONVERGENT B1, `(.L_x_6) ;  /* 0x0000063000017945 */ /* 0x000fe20003800200 */
[----:B------:R-:W-:Y:S01]  /*04a0*/  SHF.R.U32.HI R0, RZ, 0x17, R2 ;  /* 0x00000017ff007819 */ /* 0x000fe20000011602 */
[----:B------:R-:W-:Y:S01]  /*04b0*/  IMAD.MOV.U32 R13, RZ, RZ, R5 ;  /* 0x000000ffff0d7224 */ /* 0x000fe200078e0005 */
[----:B------:R-:W-:Y:S02]  /*04c0*/  LOP3.LUT R11, R11, 0xff, RZ, 0xc0, !PT ;  /* 0x000000ff0b0b7812 */ /* 0x000fe400078ec0ff */
[----:B------:R-:W-:-:S03]  /*04d0*/  LOP3.LUT R12, R0, 0xff, RZ, 0xc0, !PT ;  /* 0x000000ff000c7812 */ /* 0x000fc600078ec0ff */
[----:B------:R-:W-:Y:S01]  /*04e0*/  VIADD R14, R11, 0xffffffff ;  /* 0xffffffff0b0e7836 */ /* 0x000fe20000000000 */
[----:B------:R-:W-:-:S04]  /*04f0*/  IADD3 R0, PT, PT, R12, -0x1, RZ ;  /* 0xffffffff0c007810 */ /* 0x000fc80007ffe0ff */
[----:B------:R-:W-:-:S04]  /*0500*/  ISETP.GT.U32.AND P0, PT, R14, 0xfd, PT ;  /* 0x000000fd0e00780c */ /* 0x000fc80003f04070 */
[----:B------:R-:W-:-:S13]  /*0510*/  ISETP.GT.U32.OR P0, PT, R0, 0xfd, P0 ;  /* 0x000000fd0000780c */ /* 0x000fda0000704470 */
[----:B------:R-:W-:Y:S01]  /*0520*/  @!P0 IMAD.MOV.U32 R7, RZ, RZ, RZ ;  /* 0x000000ffff078224 */ /* 0x000fe200078e00ff */
[----:B------:R-:W-:Y:S06]  /*0530*/  @!P0 BRA `(.L_x_7) ;  /* 0x00000000005c8947 */ /* 0x000fec0003800000 */
[----:B------:R-:W-:Y:S02]  /*0540*/  FSETP.GTU.FTZ.AND P0, PT, |R2|, +INF , PT ;  /* 0x7f8000000200780b */ /* 0x000fe40003f1c200 */
[----:B------:R-:W-:-:S04]  /*0550*/  FSETP.GTU.FTZ.AND P1, PT, |R5|, +INF , PT ;  /* 0x7f8000000500780b */ /* 0x000fc80003f3c200 */
[----:B------:R-:W-:-:S13]  /*0560*/  PLOP3.LUT P0, PT, P0, P1, PT, 0xf8, 0x8f ;  /* 0x00000000008f781c */ /* 0x000fda0000703f70 */
[----:B------:R-:W-:Y:S05]  /*0570*/  @P0 BRA `(.L_x_8) ;  /* 0x00000004004c0947 */ /* 0x000fea0003800000 */
[----:B------:R-:W-:-:S13]  /*0580*/  LOP3.LUT P0, RZ, R13, 0x7fffffff, R2, 0xc8, !PT ;  /* 0x7fffffff0dff7812 */ /* 0x000fda000780c802 */
[----:B------:R-:W-:Y:S05]  /*0590*/  @!P0 BRA `(.L_x_9) ;  /* 0x00000004003c8947 */ /* 0x000fea0003800000 */
[C---:B------:R-:W-:Y:S02]  /*05a0*/  FSETP.NEU.FTZ.AND P2, PT, |R2|.reuse, +INF , PT ;  /* 0x7f8000000200780b */ /* 0x040fe40003f5d200 */
[----:B------:R-:W-:Y:S02]  /*05b0*/  FSETP.NEU.FTZ.AND P1, PT, |R5|, +INF , PT ;  /* 0x7f8000000500780b */ /* 0x000fe40003f3d200 */
[----:B------:R-:W-:-:S11]  /*05c0*/  FSETP.NEU.FTZ.AND P0, PT, |R2|, +INF , PT ;  /* 0x7f8000000200780b */ /* 0x000fd60003f1d200 */
[----:B------:R-:W-:Y:S05]  /*05d0*/  @!P1 BRA !P2, `(.L_x_9) ;  /* 0x00000004002c9947 */ /* 0x000fea0005000000 */
[----:B------:R-:W-:-:S04]  /*05e0*/  LOP3.LUT P2, RZ, R2, 0x7fffffff, RZ, 0xc0, !PT ;  /* 0x7fffffff02ff7812 */ /* 0x000fc8000784c0ff */
[----:B------:R-:W-:-:S13]  /*05f0*/  PLOP3.LUT P1, PT, P1, P2, PT, 0x2f, 0xf2 ;  /* 0x0000000000f2781c */ /* 0x000fda0000f24577 */
[----:B------:R-:W-:Y:S05]  /*0600*/  @P1 BRA `(.L_x_10) ;  /* 0x0000000400181947 */ /* 0x000fea0003800000 */
[----:B------:R-:W-:-:S04]  /*0610*/  LOP3.LUT P1, RZ, R13, 0x7fffffff, RZ, 0xc0, !PT ;  /* 0x7fffffff0dff7812 */ /* 0x000fc8000782c0ff */
[----:B------:R-:W-:-:S13]  /*0620*/  PLOP3.LUT P0, PT, P0, P1, PT, 0x2f, 0xf2 ;  /* 0x0000000000f2781c */ /* 0x000fda0000702577 */
[----:B------:R-:W-:Y:S05]  /*0630*/  @P0 BRA `(.L_x_11) ;  /* 0x0000000400000947 */ /* 0x000fea0003800000 */
[----:B------:R-:W-:Y:S02]  /*0640*/  ISETP.GE.AND P0, PT, R0, RZ, PT ;  /* 0x000000ff0000720c */ /* 0x000fe40003f06270 */
[----:B------:R-:W-:-:S11]  /*0650*/  ISETP.GE.AND P1, PT, R14, RZ, PT ;  /* 0x000000ff0e00720c */ /* 0x000fd60003f26270 */
[----:B------:R-:W-:Y:S01]  /*0660*/  @P0 IMAD.MOV.U32 R7, RZ, RZ, RZ ;  /* 0x000000ffff070224 */ /* 0x000fe200078e00ff */
[----:B------:R-:W-:Y:S01]  /*0670*/  @!P0 MOV R7, 0xffffffc0 ;  /* 0xffffffc000078802 */ /* 0x000fe20000000f00 */
[----:B------:R-:W-:Y:S01]  /*0680*/  @!P0 FFMA R2, R2, 1.84467440737095516160e+19, RZ ;  /* 0x5f80000002028823 */ /* 0x000fe200000000ff */
[----:B------:R-:W-:-:S03]  /*0690*/  @!P1 FFMA R13, R5, 1.84467440737095516160e+19, RZ ;  /* 0x5f800000050d9823 */ /* 0x000fc600000000ff */
[----:B------:R-:W-:-:S07]  /*06a0*/  @!P1 VIADD R7, R7, 0x40 ;  /* 0x0000004007079836 */ /* 0x000fce0000000000 */
.L_x_7:
[----:B------:R-:W-:Y:S01]  /*06b0*/  LEA R0, R11, 0xc0800000, 0x17 ;  /* 0xc08000000b007811 */ /* 0x000fe200078eb8ff */
[----:B------:R-:W-:Y:S01]  /*06c0*/  VIADD R12, R12, 0xffffff81 ;  /* 0xffffff810c0c7836 */ /* 0x000fe20000000000 */
[----:B------:R-:W-:Y:S03]  /*06d0*/  BSSY.RECONVERGENT B2, `(.L_x_12) ;  /* 0x0000035000027945 */ /* 0x000fe60003800200 */
[----:B------:R-:W-:Y:S02]  /*06e0*/  IMAD.IADD R13, R13, 0x1, -R0 ;  /* 0x000000010d0d7824 */ /* 0x000fe400078e0a00 */
[C---:B------:R-:W-:Y:S01]  /*06f0*/  IMAD R0, R12.reuse, -0x800000, R2 ;  /* 0xff8000000c007824 */ /* 0x040fe200078e0202 */
[----:B------:R-:W-:Y:S01]  /*0700*/  IADD3 R12, PT, PT, R12, 0x7f, -R11 ;  /* 0x0000007f0c0c7810 */ /* 0x000fe20007ffe80b */
[----:B------:R-:W0:Y:S01]  /*0710*/  MUFU.RCP R14, R13 ;  /* 0x0000000d000e7308 */ /* 0x000e220000001000 */
[----:B------:R-:W-:-:S02]  /*0720*/  FADD.FTZ R15, -R13, -RZ ;  /* 0x800000ff0d0f7221 */ /* 0x000fc40000010100 */
[----:B------:R-:W-:Y:S02]  /*0730*/  IADD3 R7, PT, PT, R12, R7, RZ ;  /* 0x000000070c077210 */ /* 0x000fe40007ffe0ff */
[----:B0-----:R-:W-:-:S04]  /*0740*/  FFMA R17, R14, R15, 1 ;  /* 0x3f8000000e117423 */ /* 0x001fc8000000000f */
[----:B------:R-:W-:-:S04]  /*0750*/  FFMA R19, R14, R17, R14 ;  /* 0x000000110e137223 */ /* 0x000fc8000000000e */
[----:B------:R-:W-:-:S04]  /*0760*/  FFMA R2, R0, R19, RZ ;  /* 0x0000001300027223 */ /* 0x000fc800000000ff */
[----:B------:R-:W-:-:S04]  /*0770*/  FFMA R17, R15, R2, R0 ;  /* 0x000000020f117223 */ /* 0x000fc80000000000 */
[----:B------:R-:W-:-:S04]  /*0780*/  FFMA R14, R19, R17, R2 ;  /* 0x00000011130e7223 */ /* 0x000fc80000000002 */
[----:B------:R-:W-:-:S04]  /*0790*/  FFMA R15, R15, R14, R0 ;  /* 0x0000000e0f0f7223 */ /* 0x000fc80000000000 */
[----:B------:R-:W-:-:S05]  /*07a0*/  FFMA R0, R19, R15, R14 ;  /* 0x0000000f13007223 */ /* 0x000fca000000000e */
[----:B------:R-:W-:-:S04]  /*07b0*/  SHF.R.U32.HI R2, RZ, 0x17, R0 ;  /* 0x00000017ff027819 */ /* 0x000fc80000011600 */
[----:B------:R-:W-:-:S05]  /*07c0*/  LOP3.LUT R2, R2, 0xff, RZ, 0xc0, !PT ;  /* 0x000000ff02027812 */ /* 0x000fca00078ec0ff */
[----:B------:R-:W-:-:S04]  /*07d0*/  IMAD.IADD R13, R2, 0x1, R7 ;  /* 0x00000001020d7824 */ /* 0x000fc800078e0207 */
[----:B------:R-:W-:-:S05]  /*07e0*/  VIADD R2, R13, 0xffffffff ;  /* 0xffffffff0d027836 */ /* 0x000fca0000000000 */
[----:B------:R-:W-:-:S13]  /*07f0*/  ISETP.GE.U32.AND P0, PT, R2, 0xfe, PT ;  /* 0x000000fe0200780c */ /* 0x000fda0003f06070 */
[----:B------:R-:W-:Y:S05]  /*0800*/  @!P0 BRA `(.L_x_13) ;  /* 0x0000000000808947 */ /* 0x000fea0003800000 */
[----:B------:R-:W-:-:S13]  /*0810*/  ISETP.GT.AND P0, PT, R13, 0xfe, PT ;  /* 0x000000fe0d00780c */ /* 0x000fda0003f04270 */
[----:B------:R-:W-:Y:S05]  /*0820*/  @P0 BRA `(.L_x_14) ;  /* 0x00000000006c0947 */ /* 0x000fea0003800000 */
[----:B------:R-:W-:-:S13]  /*0830*/  ISETP.GE.AND P0, PT, R13, 0x1, PT ;  /* 0x000000010d00780c */ /* 0x000fda0003f06270 */
[----:B------:R-:W-:Y:S05]  /*0840*/  @P0 BRA `(.L_x_15) ;  /* 0x0000000000740947 */ /* 0x000fea0003800000 */
[----:B------:R-:W-:Y:S02]  /*0850*/  ISETP.GE.AND P0, PT, R13, -0x18, PT ;  /* 0xffffffe80d00780c */ /* 0x000fe40003f06270 */
[----:B------:R-:W-:-:S11]  /*0860*/  LOP3.LUT R0, R0, 0x80000000, RZ, 0xc0, !PT ;  /* 0x8000000000007812 */ /* 0x000fd600078ec0ff */
[----:B------:R-:W-:Y:S05]  /*0870*/  @!P0 BRA `(.L_x_15) ;  /* 0x0000000000688947 */ /* 0x000fea0003800000 */
[-CC-:B------:R-:W-:Y:S01]  /*0880*/  FFMA.RZ R2, R19, R15.reuse, R14.reuse ;  /* 0x0000000f13027223 */ /* 0x180fe2000000c00e */
[----:B------:R-:W-:Y:S01]  /*0890*/  IADD3 R12, PT, PT, R13, 0x20, RZ ;  /* 0x000000200d0c7810 */ /* 0x000fe20007ffe0ff */
[-CC-:B------:R-:W-:Y:S01]  /*08a0*/  FFMA.RM R7, R19, R15.reuse, R14.reuse ;  /* 0x0000000f13077223 */ /* 0x180fe2000000400e */
[----:B------:R-:W-:Y:S02]  /*08b0*/  ISETP.NE.AND P2, PT, R13, RZ, PT ;  /* 0x000000ff0d00720c */ /* 0x000fe40003f45270 */
[----:B------:R-:W-:Y:S01]  /*08c0*/  LOP3.LUT R11, R2, 0x7fffff, RZ, 0xc0, !PT ;  /* 0x007fffff020b7812 */ /* 0x000fe200078ec0ff */
[----:B------:R-:W-:Y:S01]  /*08d0*/  FFMA.RP R2, R19, R15, R14 ;  /* 0x0000000f13027223 */ /* 0x000fe2000000800e */
[----:B------:R-:W-:Y:S01]  /*08e0*/  ISETP.NE.AND P1, PT, R13, RZ, PT ;  /* 0x000000ff0d00720c */ /* 0x000fe20003f25270 */
[----:B------:R-:W-:Y:S01]  /*08f0*/  IMAD.MOV R13, RZ, RZ, -R13 ;  /* 0x000000ffff0d7224 */ /* 0x000fe200078e0a0d */
[----:B------:R-:W-:Y:S02]  /*0900*/  LOP3.LUT R11, R11, 0x800000, RZ, 0xfc, !PT ;  /* 0x008000000b0b7812 */ /* 0x000fe400078efcff */
[----:B------:R-:W-:-:S02]  /*0910*/  FSETP.NEU.FTZ.AND P0, PT, R2, R7, PT ;  /* 0x000000070200720b */ /* 0x000fc40003f1d000 */
[----:B------:R-:W-:Y:S02]  /*0920*/  SHF.L.U32 R12, R11, R12, RZ ;  /* 0x0000000c0b0c7219 */ /* 0x000fe400000006ff */
[----:B------:R-:W-:Y:S02]  /*0930*/  SEL R2, R13, RZ, P2 ;  /* 0x000000ff0d027207 */ /* 0x000fe40001000000 */
[----:B------:R-:W-:Y:S02]  /*0940*/  ISETP.NE.AND P1, PT, R12, RZ, P1 ;  /* 0x000000ff0c00720c */ /* 0x000fe40000f25270 */
[----:B------:R-:W-:Y:S02]  /*0950*/  SHF.R.U32.HI R2, RZ, R2, R11 ;  /* 0x00000002ff027219 */ /* 0x000fe4000001160b */
[----:B------:R-:W-:Y:S02]  /*0960*/  PLOP3.LUT P0, PT, P0, P1, PT, 0xf8, 0x8f ;  /* 0x00000000008f781c */ /* 0x000fe40000703f70 */
[----:B------:R-:W-:-:S02]  /*0970*/  SHF.R.U32.HI R12, RZ, 0x1, R2 ;  /* 0x00000001ff0c7819 */ /* 0x000fc40000011602 */
[----:B------:R-:W-:-:S04]  /*0980*/  SEL R7, RZ, 0x1, !P0 ;  /* 0x00000001ff077807 */ /* 0x000fc80004000000 */
[----:B------:R-:W-:-:S04]  /*0990*/  LOP3.LUT R7, R7, 0x1, R12, 0xf8, !PT ;  /* 0x0000000107077812 */ /* 0x000fc800078ef80c */
[----:B------:R-:W-:-:S05]  /*09a0*/  LOP3.LUT R7, R7, R2, RZ, 0xc0, !PT ;  /* 0x0000000207077212 */ /* 0x000fca00078ec0ff */
[----:B------:R-:W-:-:S05]  /*09b0*/  IMAD.IADD R7, R12, 0x1, R7 ;  /* 0x000000010c077824 */ /* 0x000fca00078e0207 */
[----:B------:R-:W-:Y:S01]  /*09c0*/  LOP3.LUT R0, R7, R0, RZ, 0xfc, !PT ;  /* 0x0000000007007212 */ /* 0x000fe200078efcff */
[----:B------:R-:W-:Y:S06]  /*09d0*/  BRA `(.L_x_15) ;  /* 0x0000000000107947 */ /* 0x000fec0003800000 */
.L_x_14:
[----:B------:R-:W-:-:S04]  /*09e0*/  LOP3.LUT R0, R0, 0x80000000, RZ, 0xc0, !PT ;  /* 0x8000000000007812 */ /* 0x000fc800078ec0ff */
[----:B------:R-:W-:Y:S01]  /*09f0*/  LOP3.LUT R0, R0, 0x7f800000, RZ, 0xfc, !PT ;  /* 0x7f80000000007812 */ /* 0x000fe200078efcff */
[----:B------:R-:W-:Y:S06]  /*0a00*/  BRA `(.L_x_15) ;  /* 0x0000000000047947 */ /* 0x000fec0003800000 */
.L_x_13:
[----:B------:R-:W-:-:S07]  /*0a10*/  LEA R0, R7, R0, 0x17 ;  /* 0x0000000007007211 */ /* 0x000fce00078eb8ff */
.L_x_15:
[----:B------:R-:W-:Y:S05]  /*0a20*/  BSYNC.RECONVERGENT B2 ;  /* 0x0000000000027941 */ /* 0x000fea0003800200 */
.L_x_12:
[----:B------:R-:W-:Y:S05]  /*0a30*/  BRA `(.L_x_16) ;  /* 0x0000000000207947 */ /* 0x000fea0003800000 */
.L_x_11:
[----:B------:R-:W-:-:S04]  /*0a40*/  LOP3.LUT R0, R13, 0x80000000, R2, 0x48, !PT ;  /* 0x800000000d007812 */ /* 0x000fc800078e4802 */
[----:B------:R-:W-:Y:S01]  /*0a50*/  LOP3.LUT R0, R0, 0x7f800000, RZ, 0xfc, !PT ;  /* 0x7f80000000007812 */ /* 0x000fe200078efcff */
[----:B------:R-:W-:Y:S06]  /*0a60*/  BRA `(.L_x_16) ;  /* 0x0000000000147947 */ /* 0x000fec0003800000 */
.L_x_10:
[----:B------:R-:W-:Y:S01]  /*0a70*/  LOP3.LUT R0, R13, 0x80000000, R2, 0x48, !PT ;  /* 0x800000000d007812 */ /* 0x000fe200078e4802 */
[----:B------:R-:W-:Y:S06]  /*0a80*/  BRA `(.L_x_16) ;  /* 0x00000000000c7947 */ /* 0x000fec0003800000 */
.L_x_9:
[----:B------:R-:W0:Y:S01]  /*0a90*/  MUFU.RSQ R0, -QNAN ;  /* 0xffc0000000007908 */ /* 0x000e220000001400 */
[----:B------:R-:W-:Y:S05]  /*0aa0*/  BRA `(.L_x_16) ;  /* 0x0000000000047947 */ /* 0x000fea0003800000 */
.L_x_8:
[----:B------:R-:W-:-:S07]  /*0ab0*/  FADD.FTZ R0, R2, R5 ;  /* 0x0000000502007221 */ /* 0x000fce0000010000 */
.L_x_16:
[----:B------:R-:W-:Y:S05]  /*0ac0*/  BSYNC.RECONVERGENT B1 ;  /* 0x0000000000017941 */ /* 0x000fea0003800200 */
.L_x_6:
[----:B------:R-:W-:-:S04]  /*0ad0*/  IMAD.MOV.U32 R11, RZ, RZ, 0x0 ;  /* 0x00000000ff0b7424 */ /* 0x000fc800078e00ff */
[----:B0-----:R-:W-:Y:S05]  /*0ae0*/  RET.REL.NODEC R10 `(_Z16solve_poisson_3dP6float2S0_PfS1_S1_i) ;  /* 0xfffffff40a447950 */ /* 0x001fea0003c3ffff */
.L_x_17:
        /* <DEDUP_REMOVED lines=9> */
.L_x_23:


//--------------------- .text._Z15setup_k_vectorsPfS_S_i --------------------------
	.section	.text._Z15setup_k_vectorsPfS_S_i,"ax",@progbits
	.align	128
        .global         _Z15setup_k_vectorsPfS_S_i
        .type           _Z15setup_k_vectorsPfS_S_i,@function
        .size           _Z15setup_k_vectorsPfS_S_i,(.L_x_24 - _Z15setup_k_vectorsPfS_S_i)
        .other          _Z15setup_k_vectorsPfS_S_i,@"STO_CUDA_ENTRY STV_DEFAULT"
_Z15setup_k_vectorsPfS_S_i:
.text._Z15setup_k_vectorsPfS_S_i:
[----:B------:R-:W-:Y:S01]  /*0000*/  LDC R1, c[0x0][0x37c] ;  /* 0x0000df00ff017b82 */ /* 0x000fe20000000800 */
[----:B------:R-:W0:Y:S07]  /*0010*/  S2R R3, SR_TID.X ;  /* 0x0000000000037919 */ /* 0x000e2e0000002100 */
[----:B------:R-:W0:Y:S01]  /*0020*/  LDC R0, c[0x0][0x360] ;  /* 0x0000d800ff007b82 */ /* 0x000e220000000800 */
[----:B------:R-:W1:Y:S01]  /*0030*/  S2R R2, SR_TID.Y ;  /* 0x0000000000027919 */ /* 0x000e620000002200 */
[----:B------:R-:W2:Y:S06]  /*0040*/  S2R R7, SR_TID.Z ;  /* 0x0000000000077919 */ /* 0x000eac0000002300 */
[----:B------:R-:W1:Y:S08]  /*0050*/  LDC R5, c[0x0][0x364] ;  /* 0x0000d900ff057b82 */ /* 0x000e700000000800 */
[----:B------:R-:W0:Y:S08]  /*0060*/  S2UR UR4, SR_CTAID.X ;  /* 0x00000000000479c3 */ /* 0x000e300000002500 */
[----:B------:R-:W1:Y:S08]  /*0070*/  S2UR UR5, SR_CTAID.Y ;  /* 0x00000000000579c3 */ /* 0x000e700000002600 */
[----:B------:R-:W2:Y:S08]  /*0080*/  S2UR UR6, SR_CTAID.Z ;  /* 0x00000000000679c3 */ /* 0x000eb00000002700 */
[----:B------:R-:W2:Y:S01]  /*0090*/  LDC R4, c[0x0][0x368] ;  /* 0x0000da00ff047b82 */ /* 0x000ea20000000800 */
[----:B0-----:R-:W-:-:S07]  /*00a0*/  IMAD R0, R0, UR4, R3 ;  /* 0x0000000400007c24 */ /* 0x001fce000f8e0203 */
[----:B------:R-:W0:Y:S01]  /*00b0*/  LDC R8, c[0x0][0x398] ;  /* 0x0000e600ff087b82 */ /* 0x000e220000000800 */
[----:B-1----:R-:W-:Y:S02]  /*00c0*/  IMAD R5, R5, UR5, R2 ;  /* 0x0000000505057c24 */ /* 0x002fe4000f8e0202 */
[----:B--2---:R-:W-:-:S05]  /*00d0*/  IMAD R4, R4, UR6, R7 ;  /* 0x0000000604047c24 */ /* 0x004fca000f8e0207 */
[----:B------:R-:W-:-:S04]  /*00e0*/  VIMNMX3 R3, R0, R5, R4, !PT ;  /* 0x000000050003720f */ /* 0x000fc80007800104 */
[----:B0-----:R-:W-:-:S13]  /*00f0*/  ISETP.GE.AND P0, PT, R3, R8, PT ;  /* 0x000000080300720c */ /* 0x001fda0003f06270 */
[----:B------:R-:W-:Y:S05]  /*0100*/  @P0 EXIT ;  /* 0x000000000000094d */ /* 0x000fea0003800000 */
[----:B------:R-:W0:Y:S01]  /*0110*/  I2F.F64.U32 R6, R8 ;  /* 0x0000000800067312 */ /* 0x000e220000201800 */
[----:B------:R-:W-:Y:S01]  /*0120*/  IMAD.MOV.U32 R2, RZ, RZ, 0x1 ;  /* 0x00000001ff027424 */ /* 0x000fe200078e00ff */
[----:B------:R-:W-:Y:S01]  /*0130*/  UMOV UR4, 0x54442d18 ;  /* 0x54442d1800047882 */ /* 0x000fe20000000000 */
[----:B------:R-:W-:Y:S01]  /*0140*/  UMOV UR5, 0x401921fb ;  /* 0x401921fb00057882 */ /* 0x000fe20000000000 */
[----:B------:R-:W-:-:S04]  /*0150*/  SHF.R.U32.HI R9, RZ, 0x1, R8 ;  /* 0x00000001ff097819 */ /* 0x000fc80000011608 */
[-C--:B------:R-:W-:Y:S02]  /*0160*/  ISETP.GT.AND P0, PT, R0, R9.reuse, PT ;  /* 0x000000090000720c */ /* 0x080fe40003f04270 */
[-C--:B------:R-:W-:Y:S02]  /*0170*/  ISETP.GT.U32.AND P1, PT, R5, R9.reuse, PT ;  /* 0x000000090500720c */ /* 0x080fe40003f24070 */
[----:B------:R-:W-:Y:S02]  /*0180*/  ISETP.GT.U32.AND P2, PT, R4, R9, PT ;  /* 0x000000090400720c */ /* 0x000fe40003f44070 */
[----:B------:R-:W-:Y:S01]  /*0190*/  SEL R9, R8, RZ, P0 ;  /* 0x000000ff08097207 */ /* 0x000fe20000000000 */
[----:B0-----:R-:W0:Y:S04]  /*01a0*/  MUFU.RCP64H R3, R7 ;  /* 0x0000000700037308 */ /* 0x001e280000001800 */
[----:B------:R-:W-:Y:S01]  /*01b0*/  IMAD.IADD R9, R0, 0x1, -R9 ;  /* 0x0000000100097824 */ /* 0x000fe200078e0a09 */
[----:B0-----:R-:W-:-:S08]  /*01c0*/  DFMA R10, -R6, R2, 1 ;  /* 0x3ff00000060a742b */ /* 0x001fd00000000102 */
[----:B------:R-:W-:-:S08]  /*01d0*/  DFMA R10, R10, R10, R10 ;  /* 0x0000000a0a0a722b */ /* 0x000fd0000000000a */
[----:B------:R-:W-:-:S08]  /*01e0*/  DFMA R10, R2, R10, R2 ;  /* 0x0000000a020a722b */ /* 0x000fd00000000002 */
[----:B------:R-:W-:-:S08]  /*01f0*/  DFMA R2, -R6, R10, 1 ;  /* 0x3ff000000602742b */ /* 0x000fd0000000010a */
[----:B------:R-:W-:-:S08]  /*0200*/  DFMA R2, R10, R2, R10 ;  /* 0x000000020a02722b */ /* 0x000fd0000000000a */
[----:B------:R-:W-:-:S08]  /*0210*/  DMUL R10, R2, UR4 ;  /* 0x00000004020a7c28 */ /* 0x000fd00008000000 */
[----:B------:R-:W-:Y:S01]  /*0220*/  DFMA R12, -R6, R10, UR4 ;  /* 0x00000004060c7e2b */ /* 0x000fe2000800010a */
[----:B------:R-:W0:Y:S07]  /*0230*/  LDCU.64 UR4, c[0x0][0x358] ;  /* 0x00006b00ff0477ac */ /* 0x000e2e0008000a00 */
[----:B------:R-:W-:Y:S01]  /*0240*/  DFMA R2, R2, R12, R10 ;  /* 0x0000000c0202722b */ /* 0x000fe2000000000a */
[C---:B------:R-:W-:Y:S02]  /*0250*/  SEL R10, R8.reuse, RZ, P1 ;  /* 0x000000ff080a7207 */ /* 0x040fe40000800000 */
[----:B------:R-:W-:-:S05]  /*0260*/  SEL R13, R8, RZ, P2 ;  /* 0x000000ff080d7207 */ /* 0x000fca0001000000 */
[----:B------:R-:W-:Y:S02]  /*0270*/  IMAD.IADD R12, R4, 0x1, -R13 ;  /* 0x00000001040c7824 */ /* 0x000fe400078e0a0d */
[----:B------:R-:W-:-:S03]  /*0280*/  FFMA R11, RZ, R7, R3 ;  /* 0x00000007ff0b7223 */ /* 0x000fc60000000003 */
[----:B------:R-:W-:Y:S02]  /*0290*/  I2FP.F32.S32 R12, R12 ;  /* 0x0000000c000c7245 */ /* 0x000fe40000201400 */
[----:B------:R-:W-:Y:S01]  /*02a0*/  FSETP.GT.AND P0, PT, |R11|, 1.469367938527859385e-39, PT ;  /* 0x001000000b00780b */ /* 0x000fe20003f04200 */
[----:B------:R-:W-:Y:S01]  /*02b0*/  IMAD.IADD R11, R5, 0x1, -R10 ;  /* 0x00000001050b7824 */ /* 0x000fe200078e0a0a */
[----:B------:R-:W-:-:S04]  /*02c0*/  I2FP.F32.S32 R10, R9 ;  /* 0x00000009000a7245 */ /* 0x000fc80000201400 */
[----:B------:R-:W-:-:S07]  /*02d0*/  I2FP.F32.S32 R11, R11 ;  /* 0x0000000b000b7245 */ /* 0x000fce0000201400 */
[----:B0-----:R-:W-:Y:S05]  /*02e0*/  @P0 BRA `(.L_x_18) ;  /* 0x0000000000080947 */ /* 0x001fea0003800000 */
[----:B------:R-:W-:-:S07]  /*02f0*/  MOV R14, 0x310 ;  /* 0x00000310000e7802 */ /* 0x000fce0000000f00 */
[----:B------:R-:W-:Y:S05]  /*0300*/  CALL.REL.NOINC `($__internal_1_$__cuda_sm20_div_rn_f64_full) ;  /* 0x0000000000587944 */ /* 0x000fea0003c00000 */
.L_x_18:
[----:B------:R-:W0:Y:S01]  /*0310*/  F2F.F64.F32 R6, R10 ;  /* 0x0000000a00067310 */ /* 0x000e220000201800 */
[----:B------:R-:W1:Y:S01]  /*0320*/  LDCU UR6, c[0x0][0x398] ;  /* 0x00007300ff0677ac */ /* 0x000e620008000800 */
[----:B------:R-:W2:Y:S06]  /*0330*/  LDC.64 R14, c[0x0][0x380] ;  /* 0x0000e000ff0e7b82 */ /* 0x000eac0000000a00 */
[----:B------:R-:W3:Y:S02]  /*0340*/  F2F.F64.F32 R18, R11 ;  /* 0x0000000b00127310 */ /* 0x000ee40000201800 */
[----:B------:R-:W4:Y:S01]  /*0350*/  LDC.64 R8, c[0x0][0x388] ;  /* 0x0000e200ff087b82 */ /* 0x000f220000000a00 */
[----:B0-----:R-:W-:-:S05]  /*0360*/  DMUL R16, R6, R2 ;  /* 0x0000000206107228 */ /* 0x001fca0000000000 */
[----:B------:R-:W0:Y:S02]  /*0370*/  F2F.F64.F32 R20, R12 ;  /* 0x0000000c00147310 */ /* 0x000e240000201800 */
[----:B------:R-:W5:Y:S01]  /*0380*/  LDC.64 R6, c[0x0][0x390] ;  /* 0x0000e400ff067b82 */ /* 0x000f620000000a00 */
[----:B-1----:R-:W-:Y:S01]  /*0390*/  IMAD R5, R4, UR6, R5 ;  /* 0x0000000604057c24 */ /* 0x002fe2000f8e0205 */
[----:B---3--:R-:W-:-:S04]  /*03a0*/  DMUL R18, R18, R2 ;  /* 0x0000000212127228 */ /* 0x008fc80000000000 */
[----:B------:R-:W1:Y:S01]  /*03b0*/  F2F.F32.F64 R13, R16 ;  /* 0x00000010000d7310 */ /* 0x000e620000301000 */
[----:B------:R-:W-:-:S04]  /*03c0*/  IMAD R5, R5, UR6, R0 ;  /* 0x0000000605057c24 */ /* 0x000fc8000f8e0200 */
[C---:B--2---:R-:W-:Y:S01]  /*03d0*/  IMAD.WIDE R14, R5.reuse, 0x4, R14 ;  /* 0x00000004050e7825 */ /* 0x044fe200078e020e */
[----:B0-----:R-:W-:Y:S02]  /*03e0*/  DMUL R20, R20, R2 ;  /* 0x0000000214147228 */ /* 0x001fe40000000000 */
[----:B------:R-:W0:Y:S01]  /*03f0*/  F2F.F32.F64 R19, R18 ;  /* 0x0000001200137310 */ /* 0x000e220000301000 */
[C---:B----4-:R-:W-:Y:S01]  /*0400*/  IMAD.WIDE R8, R5.reuse, 0x4, R8 ;  /* 0x0000000405087825 */ /* 0x050fe200078e0208 */
[----:B-1----:R-:W-:Y:S06]  /*0410*/  STG.E desc[UR4][R14.64], R13 ;  /* 0x0000000d0e007986 */ /* 0x002fec000c101904 */
[----:B------:R-:W1:Y:S01]  /*0420*/  F2F.F32.F64 R21, R20 ;  /* 0x0000001400157310 */ /* 0x000e620000301000 */
[----:B-----5:R-:W-:Y:S01]  /*0430*/  IMAD.WIDE R6, R5, 0x4, R6 ;  /* 0x0000000405067825 */ /* 0x020fe200078e0206 */
[----:B0-----:R-:W-:Y:S04]  /*0440*/  STG.E desc[UR4][R8.64], R19 ;  /* 0x0000001308007986 */ /* 0x001fe8000c101904 */
[----:B-1----:R-:W-:Y:S01]  /*0450*/  STG.E desc[UR4][R6.64], R21 ;  /* 0x0000001506007986 */ /* 0x002fe2000c101904 */
[----:B------:R-:W-:Y:S05]  /*0460*/  EXIT ;  /* 0x000000000000794d */ /* 0x000fea0003800000 */
        .weak           $__internal_1_$__cuda_sm20_div_rn_f64_full
        .type           $__internal_1_$__cuda_sm20_div_rn_f64_full,@function
        .size           $__internal_1_$__cuda_sm20_div_rn_f64_full,(.L_x_24 - $__internal_1_$__cuda_sm20_div_rn_f64_full)
$__internal_1_$__cuda_sm20_div_rn_f64_full:
[C---:B------:R-:W-:Y:S01]  /*0470*/  FSETP.GEU.AND P0, PT, |R7|.reuse, 1.469367938527859385e-39, PT ;  /* 0x001000000700780b */ /* 0x040fe20003f0e200 */
[--C-:B------:R-:W-:Y:S01]  /*0480*/  IMAD.MOV.U32 R8, RZ, RZ, R6.reuse ;  /* 0x000000ffff087224 */ /* 0x100fe200078e0006 */
[C---:B------:R-:W-:Y:S01]  /*0490*/  LOP3.LUT R2, R7.reuse, 0x800fffff, RZ, 0xc0, !PT ;  /* 0x800fffff07027812 */ /* 0x040fe200078ec0ff */
[----:B------:R-:W-:Y:S01]  /*04a0*/  IMAD.MOV.U32 R9, RZ, RZ, R7 ;  /* 0x000000ffff097224 */ /* 0x000fe200078e0007 */
[----:B------:R-:W-:Y:S01]  /*04b0*/  LOP3.LUT R15, R7, 0x7ff00000, RZ, 0xc0, !PT ;  /* 0x7ff00000070f7812 */ /* 0x000fe200078ec0ff */
[----:B------:R-:W-:Y:S01]  /*04c0*/  IMAD.MOV.U32 R16, RZ, RZ, 0x1 ;  /* 0x00000001ff107424 */ /* 0x000fe200078e00ff */
[----:B------:R-:W-:Y:S01]  /*04d0*/  LOP3.LUT R3, R2, 0x3ff00000, RZ, 0xfc, !PT ;  /* 0x3ff0000002037812 */ /* 0x000fe200078efcff */
[----:B------:R-:W-:Y:S01]  /*04e0*/  IMAD.MOV.U32 R2, RZ, RZ, R6 ;  /* 0x000000ffff027224 */ /* 0x000fe200078e0006 */
[----:B------:R-:W-:Y:S01]  /*04f0*/  ISETP.LE.U32.AND P1, PT, R15, 0x40100000, PT ;  /* 0x401000000f00780c */ /* 0x000fe20003f23070 */
[----:B------:R-:W-:Y:S02]  /*0500*/  IMAD.MOV.U32 R13, RZ, RZ, 0x1ca00000 ;  /* 0x1ca00000ff0d7424 */ /* 0x000fe400078e00ff */
[----:B------:R-:W-:-:S02]  /*0510*/  IMAD.MOV.U32 R22, RZ, RZ, 0x40100000 ;  /* 0x40100000ff167424 */ /* 0x000fc400078e00ff */
[----:B------:R-:W-:Y:S02]  /*0520*/  @!P0 DMUL R2, R8, 8.98846567431157953865e+307 ;  /* 0x7fe0000008028828 */ /* 0x000fe40000000000 */
[----:B------:R-:W-:-:S04]  /*0530*/  VIADD R23, R22, 0xffffffff ;  /* 0xffffffff16177836 */ /* 0x000fc80000000000 */
[----:B------:R-:W0:Y:S04]  /*0540*/  MUFU.RCP64H R17, R3 ;  /* 0x0000000300117308 */ /* 0x000e280000001800 */
[----:B------:R-:W-:Y:S02]  /*0550*/  @!P0 LOP3.LUT R15, R3, 0x7ff00000, RZ, 0xc0, !PT ;  /* 0x7ff00000030f8812 */ /* 0x000fe400078ec0ff */
[----:B------:R-:W-:-:S03]  /*0560*/  ISETP.GT.U32.AND P0, PT, R23, 0x7feffffe, PT ;  /* 0x7feffffe1700780c */ /* 0x000fc60003f04070 */
[----:B------:R-:W-:-:S05]  /*0570*/  VIADD R23, R15, 0xffffffff ;  /* 0xffffffff0f177836 */ /* 0x000fca0000000000 */
[----:B------:R-:W-:Y:S01]  /*0580*/  ISETP.GT.U32.OR P0, PT, R23, 0x7feffffe, P0 ;  /* 0x7feffffe1700780c */ /* 0x000fe20000704470 */
[----:B0-----:R-:W-:-:S08]  /*0590*/  DFMA R18, R16, -R2, 1 ;  /* 0x3ff000001012742b */ /* 0x001fd00000000802 */
[----:B------:R-:W-:-:S08]  /*05a0*/  DFMA R18, R18, R18, R18 ;  /* 0x000000121212722b */ /* 0x000fd00000000012 */
[----:B------:R-:W-:Y:S01]  /*05b0*/  DFMA R16, R16, R18, R16 ;  /* 0x000000121010722b */ /* 0x000fe20000000010 */
[----:B------:R-:W-:-:S07]  /*05c0*/  SEL R18, R13, 0x63400000, !P1 ;  /* 0x634000000d127807 */ /* 0x000fce0004800000 */
[----:B------:R-:W-:-:S08]  /*05d0*/  DFMA R6, R16, -R2, 1 ;  /* 0x3ff000001006742b */ /* 0x000fd00000000802 */
[----:B------:R-:W-:Y:S01]  /*05e0*/  DFMA R16, R16, R6, R16 ;  /* 0x000000061010722b */ /* 0x000fe20000000010 */
[----:B------:R-:W-:Y:S01]  /*05f0*/  LOP3.LUT R7, R18, 0x921fb, RZ, 0xfc, !PT ;  /* 0x000921fb12077812 */ /* 0x000fe200078efcff */
[----:B------:R-:W-:-:S06]  /*0600*/  IMAD.MOV.U32 R6, RZ, RZ, 0x54442d18 ;  /* 0x54442d18ff067424 */ /* 0x000fcc00078e00ff */
[----:B------:R-:W-:-:S08]  /*0610*/  DMUL R18, R16, R6 ;  /* 0x0000000610127228 */ /* 0x000fd00000000000 */
[----:B------:R-:W-:-:S08]  /*0620*/  DFMA R20, R18, -R2, R6 ;  /* 0x800000021214722b */ /* 0x000fd00000000006 */
[----:B------:R-:W-:Y:S01]  /*0630*/  DFMA R16, R16, R20, R18 ;  /* 0x000000141010722b */ /* 0x000fe20000000012 */
[----:B------:R-:W-:Y:S10]  /*0640*/  @P0 BRA `(.L_x_19) ;  /* 0x0000000000740947 */ /* 0x000ff40003800000 */
[----:B------:R-:W-:Y:S01]  /*0650*/  LOP3.LUT R19, R9, 0x7ff00000, RZ, 0xc0, !PT ;  /* 0x7ff0000009137812 */ /* 0x000fe200078ec0ff */
[----:B------:R-:W-:Y:S02]  /*0660*/  IMAD.MOV.U32 R15, RZ, RZ, 0x40100000 ;  /* 0x40100000ff0f7424 */ /* 0x000fe400078e00ff */
[----:B------:R-:W-:Y:S01]  /*0670*/  IMAD.MOV.U32 R20, RZ, RZ, RZ ;  /* 0x000000ffff147224 */ /* 0x000fe200078e00ff */
[----:B------:R-:W-:Y:S01]  /*0680*/  ISETP.LE.U32.AND P0, PT, R19, 0x40100000, PT ;  /* 0x401000001300780c */ /* 0x000fe20003f03070 */
[----:B------:R-:W-:-:S05]  /*0690*/  IMAD.MOV R18, RZ, RZ, -R19 ;  /* 0x000000ffff127224 */ /* 0x000fca00078e0a13 */
[----:B------:R-:W-:Y:S02]  /*06a0*/  VIADDMNMX R15, R18, R15, 0xb9600000, !PT ;  /* 0xb9600000120f7446 */ /* 0x000fe4000780010f */
[----:B------:R-:W-:Y:S02]  /*06b0*/  SEL R18, R13, 0x63400000, !P0 ;  /* 0x634000000d127807 */ /* 0x000fe40004000000 */
[----:B------:R-:W-:-:S05]  /*06c0*/  VIMNMX R13, PT, PT, R15, 0x46a00000, PT ;  /* 0x46a000000f0d7848 */ /* 0x000fca0003fe0100 */
[----:B------:R-:W-:-:S04]  /*06d0*/  IMAD.IADD R13, R13, 0x1, -R18 ;  /* 0x000000010d0d7824 */ /* 0x000fc800078e0a12 */
[----:B------:R-:W-:-:S06]  /*06e0*/  VIADD R21, R13, 0x7fe00000 ;  /* 0x7fe000000d157836 */ /* 0x000fcc0000000000 */
[----:B------:R-:W-:-:S10]  /*06f0*/  DMUL R18, R16, R20 ;  /* 0x0000001410127228 */ /* 0x000fd40000000000 */
[----:B------:R-:W-:-:S13]  /*0700*/  FSETP.GTU.AND P0, PT, |R19|, 1.469367938527859385e-39, PT ;  /* 0x001000001300780b */ /* 0x000fda0003f0c200 */
[----:B------:R-:W-:Y:S05]  /*0710*/  @P0 BRA `(.L_x_20) ;  /* 0x0000000000840947 */ /* 0x000fea0003800000 */
[----:B------:R-:W-:Y:S01]  /*0720*/  DFMA R2, R16, -R2, R6 ;  /* 0x800000021002722b */ /* 0x000fe20000000006 */
[----:B------:R-:W-:-:S09]  /*0730*/  IMAD.MOV.U32 R20, RZ, RZ, RZ ;  /* 0x000000ffff147224 */ /* 0x000fd200078e00ff */
[C---:B------:R-:W-:Y:S02]  /*0740*/  FSETP.NEU.AND P0, PT, R3.reuse, RZ, PT ;  /* 0x000000ff0300720b */ /* 0x040fe40003f0d000 */
[----:B------:R-:W-:-:S04]  /*0750*/  LOP3.LUT R9, R3, 0x80000000, R9, 0x48, !PT ;  /* 0x8000000003097812 */ /* 0x000fc800078e4809 */
[----:B------:R-:W-:-:S07]  /*0760*/  LOP3.LUT R21, R9, R21, RZ, 0xfc, !PT ;  /* 0x0000001509157212 */ /* 0x000fce00078efcff */
[----:B------:R-:W-:Y:S05]  /*0770*/  @!P0 BRA `(.L_x_20) ;  /* 0x00000000006c8947 */ /* 0x000fea0003800000 */
[----:B------:R-:W-:Y:S01]  /*0780*/  IMAD.MOV R3, RZ, RZ, -R13 ;  /* 0x000000ffff037224 */ /* 0x000fe200078e0a0d */
[----:B------:R-:W-:Y:S01]  /*0790*/  IADD3 R13, PT, PT, -R13, -0x43300000, RZ ;  /* 0xbcd000000d0d7810 */ /* 0x000fe20007ffe1ff */
[----:B------:R-:W-:-:S06]  /*07a0*/  IMAD.MOV.U32 R2, RZ, RZ, RZ ;  /* 0x000000ffff027224 */ /* 0x000fcc00078e00ff */
[----:B------:R-:W-:Y:S02]  /*07b0*/  DFMA R2, R18, -R2, R16 ;  /* 0x800000021202722b */ /* 0x000fe40000000010 */
[----:B------:R-:W-:-:S08]  /*07c0*/  DMUL.RP R16, R16, R20 ;  /* 0x0000001410107228 */ /* 0x000fd00000008000 */
[----:B------:R-:W-:Y:S02]  /*07d0*/  FSETP.NEU.AND P0, PT, |R3|, R13, PT ;  /* 0x0000000d0300720b */ /* 0x000fe40003f0d200 */
[----:B------:R-:W-:Y:S02]  /*07e0*/  LOP3.LUT R9, R17, R9, RZ, 0x3c, !PT ;  /* 0x0000000911097212 */ /* 0x000fe400078e3cff */
[----:B------:R-:W-:Y:S02]  /*07f0*/  FSEL R18, R16, R18, !P0 ;  /* 0x0000001210127208 */ /* 0x000fe40004000000 */
[----:B------:R-:W-:Y:S01]  /*0800*/  FSEL R19, R9, R19, !P0 ;  /* 0x0000001309137208 */ /* 0x000fe20004000000 */
[----:B------:R-:W-:Y:S06]  /*0810*/  BRA `(.L_x_20) ;  /* 0x0000000000447947 */ /* 0x000fec0003800000 */
.L_x_19:
[----:B------:R-:W-:-:S14]  /*0820*/  DSETP.NAN.AND P0, PT, R8, R8, PT ;  /* 0x000000080800722a */ /* 0x000fdc0003f08000 */
[----:B------:R-:W-:Y:S05]  /*0830*/  @P0 BRA `(.L_x_21) ;  /* 0x0000000000340947 */ /* 0x000fea0003800000 */
[----:B------:R-:W-:Y:S01]  /*0840*/  ISETP.NE.AND P0, PT, R22, R15, PT ;  /* 0x0000000f1600720c */ /* 0x000fe20003f05270 */
[----:B------:R-:W-:Y:S02]  /*0850*/  IMAD.MOV.U32 R18, RZ, RZ, 0x0 ;  /* 0x00000000ff127424 */ /* 0x000fe400078e00ff */
[----:B------:R-:W-:-:S10]  /*0860*/  IMAD.MOV.U32 R19, RZ, RZ, -0x80000 ;  /* 0xfff80000ff137424 */ /* 0x000fd400078e00ff */
[----:B------:R-:W-:Y:S05]  /*0870*/  @!P0 BRA `(.L_x_20) ;  /* 0x00000000002c8947 */ /* 0x000fea0003800000 */
[----:B------:R-:W-:Y:S02]  /*0880*/  ISETP.NE.AND P0, PT, R22, 0x7ff00000, PT ;  /* 0x7ff000001600780c */ /* 0x000fe40003f05270 */
[----:B------:R-:W-:Y:S02]  /*0890*/  LOP3.LUT R8, R9, 0x401921fb, RZ, 0x3c, !PT ;  /* 0x401921fb09087812 */ /* 0x000fe400078e3cff */
[----:B------:R-:W-:Y:S02]  /*08a0*/  ISETP.EQ.OR P0, PT, R15, RZ, !P0 ;  /* 0x000000ff0f00720c */ /* 0x000fe40004702670 */
[----:B------:R-:W-:-:S11]  /*08b0*/  LOP3.LUT R19, R8, 0x80000000, RZ, 0xc0, !PT ;  /* 0x8000000008137812 */ /* 0x000fd600078ec0ff */
[----:B------:R-:W-:Y:S01]  /*08c0*/  @P0 LOP3.LUT R2, R19, 0x7ff00000, RZ, 0xfc, !PT ;  /* 0x7ff0000013020812 */ /* 0x000fe200078efcff */
[----:B------:R-:W-:Y:S02]  /*08d0*/  @!P0 IMAD.MOV.U32 R18, RZ, RZ, RZ ;  /* 0x000000ffff128224 */ /* 0x000fe400078e00ff */
[----:B------:R-:W-:Y:S02]  /*08e0*/  @P0 IMAD.MOV.U32 R18, RZ, RZ, RZ ;  /* 0x000000ffff120224 */ /* 0x000fe400078e00ff */
[----:B------:R-:W-:Y:S01]  /*08f0*/  @P0 IMAD.MOV.U32 R19, RZ, RZ, R2 ;  /* 0x000000ffff130224 */ /* 0x000fe200078e0002 */
[----:B------:R-:W-:Y:S06]  /*0900*/  BRA `(.L_x_20) ;  /* 0x0000000000087947 */ /* 0x000fec0003800000 */
.L_x_21:
[----:B------:R-:W-:Y:S01]  /*0910*/  LOP3.LUT R19, R9, 0x80000, RZ, 0xfc, !PT ;  /* 0x0008000009137812 */ /* 0x000fe200078efcff */
[----:B------:R-:W-:-:S07]  /*0920*/  IMAD.MOV.U32 R18, RZ, RZ, R8 ;  /* 0x000000ffff127224 */ /* 0x000fce00078e0008 */
.L_x_20:
[----:B------:R-:W-:Y:S02]  /*0930*/  IMAD.MOV.U32 R15, RZ, RZ, 0x0 ;  /* 0x00000000ff0f7424 */ /* 0x000fe400078e00ff */
[----:B------:R-:W-:Y:S02]  /*0940*/  IMAD.MOV.U32 R2, RZ, RZ, R18 ;  /* 0x000000ffff027224 */ /* 0x000fe400078e0012 */
[----:B------:R-:W-:Y:S01]  /*0950*/  IMAD.MOV.U32 R3, RZ, RZ, R19 ;  /* 0x000000ffff037224 */ /* 0x000fe200078e0013 */
[----:B------:R-:W-:Y:S06]  /*0960*/  RET.REL.NODEC R14 `(_Z15setup_k_vectorsPfS_S_i) ;  /* 0xfffffff40ea47950 */ /* 0x000fec0003c3ffff */
.L_x_22:
        /* <DEDUP_REMOVED lines=9> */
.L_x_24:


//--------------------- .nv.shared.reserved.0     --------------------------
	.section	.nv.shared.reserved.0,"aw",@nobits
	.weak		__nv_reservedSMEM_offset_0_alias
	.size		__nv_reservedSMEM_offset_0_alias, 0, 64
	.other		__nv_reservedSMEM_offset_0_alias,@"STO_CUDA_RESERVED_SHARED STV_DEFAULT"
__nv_reservedSMEM_offset_0_alias:
	.zero		0
	.zero		64


//--------------------- .nv.constant0._Z12scale_resultP6float2fi --------------------------
	.section	.nv.constant0._Z12scale_resultP6float2fi,"a",@progbits
	.sectionflags	@""
	.align	4
.nv.constant0._Z12scale_resultP6float2fi:
	.zero		912


//--------------------- .nv.constant0._Z18setup_point_chargeP6float2if --------------------------
	.section	.nv.constant0._Z18setup_point_chargeP6float2if,"a",@progbits
	.sectionflags	@""
	.align	4
.nv.constant0._Z18setup_point_chargeP6float2if:
	.zero		912


//--------------------- .nv.constant0._Z16solve_poisson_3dP6float2S0_PfS1_S1_i --------------------------
	.section	.nv.constant0._Z16solve_poisson_3dP6float2S0_PfS1_S1_i,"a",@progbits
	.sectionflags	@""
	.align	4
.nv.constant0._Z16solve_poisson_3dP6float2S0_PfS1_S1_i:
	.zero		940


//--------------------- .nv.constant0._Z15setup_k_vectorsPfS_S_i --------------------------
	.section	.nv.constant0._Z15setup_k_vectorsPfS_S_i,"a",@progbits
	.sectionflags	@""
	.align	4
.nv.constant0._Z15setup_k_vectorsPfS_S_i:
	.zero		924


//--------------------- SYMBOLS --------------------------

	.type		.nv.reservedSmem.offset0,@object
	.size		.nv.reservedSmem.offset0,0x4
